// auto-generated by cutlass_sweep.gemm — config: {"arch": "sm_90", "cluster_m": 2, "cluster_n": 1, "dtype": "bf16", "dtype_b": "bf16", "layout": "nt", "stages": 0, "tile_k": 32, "tile_m": 512, "tile_n": 16}
#include "cutlass/cutlass.h"
#include "cutlass/gemm/collective/collective_builder.hpp"
#include "cutlass/gemm/device/gemm_universal_adapter.h"
#include "cutlass/gemm/kernel/gemm_universal.hpp"
#include "cutlass/epilogue/collective/collective_builder.hpp"

using ElemA = cutlass::bfloat16_t;
using ElemB = cutlass::bfloat16_t;
using ElemCD = cutlass::bfloat16_t;
using Acc  = float;
using TileShape    = cute::Shape<cute::_512, cute::_16, cute::_32>;
using ClusterShape = cute::Shape<cute::_2, cute::_1, cute::_1>;

using CollectiveEpilogue = typename cutlass::epilogue::collective::CollectiveBuilder<
    cutlass::arch::Sm90, cutlass::arch::OpClassTensorOp,
    TileShape, ClusterShape,
    cutlass::epilogue::collective::EpilogueTileAuto,
    Acc, Acc,
    ElemCD, cutlass::layout::RowMajor, 128 / cutlass::sizeof_bits<ElemCD>::value,
    ElemCD, cutlass::layout::RowMajor, 128 / cutlass::sizeof_bits<ElemCD>::value,
    cutlass::epilogue::collective::EpilogueScheduleAuto
  >::CollectiveOp;

using CollectiveMainloop = typename cutlass::gemm::collective::CollectiveBuilder<
    cutlass::arch::Sm90, cutlass::arch::OpClassTensorOp,
    ElemA, cutlass::layout::RowMajor, 128 / cutlass::sizeof_bits<ElemA>::value,
    ElemB, cutlass::layout::ColumnMajor, 128 / cutlass::sizeof_bits<ElemB>::value,
    Acc,
    TileShape, ClusterShape,
    cutlass::gemm::collective::StageCountAutoCarveout<static_cast<int>(sizeof(typename CollectiveEpilogue::SharedStorage))>,
    cutlass::gemm::collective::KernelScheduleAuto
  >::CollectiveOp;

using GemmKernel = cutlass::gemm::kernel::GemmUniversal<
    cute::Shape<int,int,int,int>,
    CollectiveMainloop,
    CollectiveEpilogue
>;
using Gemm = cutlass::gemm::device::GemmUniversalAdapter<GemmKernel>;

// Force the device kernel symbol into the cubin without needing a host main.
auto* _anchor = &cutlass::device_kernel<GemmKernel>;


// ===== COMPILED SASS (sm_90a) =====

	.target	sm_90a

	.elftype	@"ET_EXEC"


//--------------------- .note.nv.tkinfo           --------------------------
	.section	.note.nv.tkinfo,"",@"SHT_NOTE"
	.sectionflags	@"SHF_NOTE_NV_TKINFO"
	.tkinfo
        /*0018*/ 	.word	0x00000002
        /*0030*/ 	.string	""
        /*0030*/ 	.string	"ptxas"
        /*0030*/ 	.string	"Cuda compilation tools, release 13.0, V13.0.88"
        /*0030*/ 	.string	"Build cuda_13.0.r13.0/compiler.36424714_0"
        /*0030*/ 	.string	"-arch sm_90a -m 64 "



//--------------------- .note.nv.cuinfo           --------------------------
	.section	.note.nv.cuinfo,"",@"SHT_NOTE"
	.sectionflags	@"SHF_NOTE_NV_CUINFO"
        /*0018*/ 	.short	0x0002
        /*001a*/ 	.short	0x005a
        /*001c*/ 	.short	0x0082
	.zero		2


//--------------------- .nv.info                  --------------------------
	.section	.nv.info,"",@"SHT_CUDA_INFO"
	.align	4


	//----- nvinfo : EIATTR_REGCOUNT
	.align		4
        /*0000*/ 	.byte	0x04, 0x2f
        /*0002*/ 	.short	(.L_15 - .L_14)
	.align		4
.L_14:
        /*0004*/ 	.word	index@(_ZN7cutlass13device_kernelINS_4gemm6kernel13GemmUniversalIN4cute5tupleIJiiiiEEENS1_10collective13CollectiveMmaINS1_34MainloopSm90TmaGmmaWarpSpecializedILi6ENS5_IJNS4_1CILi2EEENSA_ILi1EEESC_EEENS1_35KernelTmaWarpSpecializedCooperativeEEENS5_IJNSA_ILi512EEENSA_ILi16EEENSA_ILi32EEEEEENS_10bfloat16_tENS5_IJlSC_lEEESK_SL_NS4_8TiledMMAINS4_8MMA_AtomIJNS4_4SM904GMMA27MMA_64x16x16_F32BF16BF16_SSILNSP_5MajorE0ELSR_0ELNSP_7ScaleInE1ELSS_1EEEEEENS4_6LayoutISD_NS5_IJSC_NSA_ILi0EEESW_EEEEENS5_IJNS4_10UnderscoreESZ_SZ_EEEEENS4_13SM90_TMA_LOADENS4_14ComposedLayoutINS4_7SwizzleILi2ELi4ELi3EEENS4_18smem_ptr_flag_bitsILi16EEENSV_INS5_IJNSA_ILi8EEESI_EEENS5_IJSI_SC_EEEEEEEvNS4_8identityENS4_23SM90_TMA_LOAD_MULTICASTES1C_vS1D_EENS_8epilogue10collective6detail29Sm90TmaWarpSpecializedAdapterINS1H_15DefaultEpilogueISK_SL_SL_NS1G_6thread17LinearCombinationISK_Li1EffLNS1L_9ScaleType4KindE0ELNS_15FloatRoundStyleE2ESK_EENS1_15EpilogueDefaultEEEEEvvEEEEvNT_6ParamsE)
        /*0008*/ 	.word	0x000000a8


	//----- nvinfo : EIATTR_FRAME_SIZE
	.align		4
.L_15:
        /*000c*/ 	.byte	0x04, 0x11
        /*000e*/ 	.short	(.L_17 - .L_16)
	.align		4
.L_16:
        /*0010*/ 	.word	index@(_ZN7cutlass13device_kernelINS_4gemm6kernel13GemmUniversalIN4cute5tupleIJiiiiEEENS1_10collective13CollectiveMmaINS1_34MainloopSm90TmaGmmaWarpSpecializedILi6ENS5_IJNS4_1CILi2EEENSA_ILi1EEESC_EEENS1_35KernelTmaWarpSpecializedCooperativeEEENS5_IJNSA_ILi512EEENSA_ILi16EEENSA_ILi32EEEEEENS_10bfloat16_tENS5_IJlSC_lEEESK_SL_NS4_8TiledMMAINS4_8MMA_AtomIJNS4_4SM904GMMA27MMA_64x16x16_F32BF16BF16_SSILNSP_5MajorE0ELSR_0ELNSP_7ScaleInE1ELSS_1EEEEEENS4_6LayoutISD_NS5_IJSC_NSA_ILi0EEESW_EEEEENS5_IJNS4_10UnderscoreESZ_SZ_EEEEENS4_13SM90_TMA_LOADENS4_14ComposedLayoutINS4_7SwizzleILi2ELi4ELi3EEENS4_18smem_ptr_flag_bitsILi16EEENSV_INS5_IJNSA_ILi8EEESI_EEENS5_IJSI_SC_EEEEEEEvNS4_8identityENS4_23SM90_TMA_LOAD_MULTICASTES1C_vS1D_EENS_8epilogue10collective6detail29Sm90TmaWarpSpecializedAdapterINS1H_15DefaultEpilogueISK_SL_SL_NS1G_6thread17LinearCombinationISK_Li1EffLNS1L_9ScaleType4KindE0ELNS_15FloatRoundStyleE2ESK_EENS1_15EpilogueDefaultEEEEEvvEEEEvNT_6ParamsE)
        /*0014*/ 	.word	0x00000000


	//----- nvinfo : EIATTR_MIN_STACK_SIZE
	.align		4
.L_17:
        /*0018*/ 	.byte	0x04, 0x12
        /*001a*/ 	.short	(.L_19 - .L_18)
	.align		4
.L_18:
        /*001c*/ 	.word	index@(_ZN7cutlass13device_kernelINS_4gemm6kernel13GemmUniversalIN4cute5tupleIJiiiiEEENS1_10collective13CollectiveMmaINS1_34MainloopSm90TmaGmmaWarpSpecializedILi6ENS5_IJNS4_1CILi2EEENSA_ILi1EEESC_EEENS1_35KernelTmaWarpSpecializedCooperativeEEENS5_IJNSA_ILi512EEENSA_ILi16EEENSA_ILi32EEEEEENS_10bfloat16_tENS5_IJlSC_lEEESK_SL_NS4_8TiledMMAINS4_8MMA_AtomIJNS4_4SM904GMMA27MMA_64x16x16_F32BF16BF16_SSILNSP_5MajorE0ELSR_0ELNSP_7ScaleInE1ELSS_1EEEEEENS4_6LayoutISD_NS5_IJSC_NSA_ILi0EEESW_EEEEENS5_IJNS4_10UnderscoreESZ_SZ_EEEEENS4_13SM90_TMA_LOADENS4_14ComposedLayoutINS4_7SwizzleILi2ELi4ELi3EEENS4_18smem_ptr_flag_bitsILi16EEENSV_INS5_IJNSA_ILi8EEESI_EEENS5_IJSI_SC_EEEEEEEvNS4_8identityENS4_23SM90_TMA_LOAD_MULTICASTES1C_vS1D_EENS_8epilogue10collective6detail29Sm90TmaWarpSpecializedAdapterINS1H_15DefaultEpilogueISK_SL_SL_NS1G_6thread17LinearCombinationISK_Li1EffLNS1L_9ScaleType4KindE0ELNS_15FloatRoundStyleE2ESK_EENS1_15EpilogueDefaultEEEEEvvEEEEvNT_6ParamsE)
        /*0020*/ 	.word	0x00000000
.L_19:


//--------------------- .nv.compat                --------------------------
	.section	.nv.compat,"",@"SHT_CUDA_COMPAT_INFO"
	.align	4
        /*0000*/ 	.byte	0x02, 0x09, 0x01, 0x00, 0x02, 0x02, 0x04, 0x00, 0x02, 0x05, 0x05, 0x00, 0x03, 0x07, 0x01, 0x01
        /*0010*/ 	.byte	0x02, 0x03, 0x01, 0x00, 0x02, 0x06, 0x01, 0x00, 0x04, 0x0b, 0x08, 0x00, 0x00, 0x00, 0x00, 0x00
        /*0020*/ 	.byte	0x00, 0x00, 0x00, 0x00


//--------------------- .nv.info._ZN7cutlass13device_kernelINS_4gemm6kernel13GemmUniversalIN4cute5tupleIJiiiiEEENS1_10collective13CollectiveMmaINS1_34MainloopSm90TmaGmmaWarpSpecializedILi6ENS5_IJNS4_1CILi2EEENSA_ILi1EEESC_EEENS1_35KernelTmaWarpSpecializedCooperativeEEENS5_IJNSA_ILi512EEENSA_ILi16EEENSA_ILi32EEEEEENS_10bfloat16_tENS5_IJlSC_lEEESK_SL_NS4_8TiledMMAINS4_8MMA_AtomIJNS4_4SM904GMMA27MMA_64x16x16_F32BF16BF16_SSILNSP_5MajorE0ELSR_0ELNSP_7ScaleInE1ELSS_1EEEEEENS4_6LayoutISD_NS5_IJSC_NSA_ILi0EEESW_EEEEENS5_IJNS4_10UnderscoreESZ_SZ_EEEEENS4_13SM90_TMA_LOADENS4_14ComposedLayoutINS4_7SwizzleILi2ELi4ELi3EEENS4_18smem_ptr_flag_bitsILi16EEENSV_INS5_IJNSA_ILi8EEESI_EEENS5_IJSI_SC_EEEEEEEvNS4_8identityENS4_23SM90_TMA_LOAD_MULTICASTES1C_vS1D_EENS_8epilogue10collective6detail29Sm90TmaWarpSpecializedAdapterINS1H_15DefaultEpilogueISK_SL_SL_NS1G_6thread17LinearCombinationISK_Li1EffLNS1L_9ScaleType4KindE0ELNS_15FloatRoundStyleE2ESK_EENS1_15EpilogueDefaultEEEEEvvEEEEvNT_6ParamsE --------------------------
	.section	.nv.info._ZN7cutlass13device_kernelINS_4gemm6kernel13GemmUniversalIN4cute5tupleIJiiiiEEENS1_10collective13CollectiveMmaINS1_34MainloopSm90TmaGmmaWarpSpecializedILi6ENS5_IJNS4_1CILi2EEENSA_ILi1EEESC_EEENS1_35KernelTmaWarpSpecializedCooperativeEEENS5_IJNSA_ILi512EEENSA_ILi16EEENSA_ILi32EEEEEENS_10bfloat16_tENS5_IJlSC_lEEESK_SL_NS4_8TiledMMAINS4_8MMA_AtomIJNS4_4SM904GMMA27MMA_64x16x16_F32BF16BF16_SSILNSP_5MajorE0ELSR_0ELNSP_7ScaleInE1ELSS_1EEEEEENS4_6LayoutISD_NS5_IJSC_NSA_ILi0EEESW_EEEEENS5_IJNS4_10UnderscoreESZ_SZ_EEEEENS4_13SM90_TMA_LOADENS4_14ComposedLayoutINS4_7SwizzleILi2ELi4ELi3EEENS4_18smem_ptr_flag_bitsILi16EEENSV_INS5_IJNSA_ILi8EEESI_EEENS5_IJSI_SC_EEEEEEEvNS4_8identityENS4_23SM90_TMA_LOAD_MULTICASTES1C_vS1D_EENS_8epilogue10collective6detail29Sm90TmaWarpSpecializedAdapterINS1H_15DefaultEpilogueISK_SL_SL_NS1G_6thread17LinearCombinationISK_Li1EffLNS1L_9ScaleType4KindE0ELNS_15FloatRoundStyleE2ESK_EENS1_15EpilogueDefaultEEEEEvvEEEEvNT_6ParamsE,"",@"SHT_CUDA_INFO"
	.sectionflags	@""
	.align	4


	//----- nvinfo : EIATTR_CUDA_API_VERSION
	.align		4
        /*0000*/ 	.byte	0x04, 0x37
        /*0002*/ 	.short	(.L_21 - .L_20)
.L_20:
        /*0004*/ 	.word	0x00000082


	//----- nvinfo : EIATTR_KPARAM_INFO
	.align		4
.L_21:
        /*0008*/ 	.byte	0x04, 0x17
        /*000a*/ 	.short	(.L_23 - .L_22)
.L_22:
        /*000c*/ 	.word	0x00000000
        /*0010*/ 	.short	0x0000
        /*0012*/ 	.short	0x0070
        /*0014*/ 	.byte	0x00, 0xf0, 0x01, 0x10


	//----- nvinfo : EIATTR_SPARSE_MMA_MASK
	.align		4
.L_23:
        /*0018*/ 	.byte	0x03, 0x50
        /*001a*/ 	.short	0x0000


	//----- nvinfo : EIATTR_MAXREG_COUNT
	.align		4
        /*001c*/ 	.byte	0x03, 0x1b
        /*001e*/ 	.short	0x00a8


	//----- nvinfo : EIATTR_NUM_BARRIERS
	.align		4
        /*0020*/ 	.byte	0x02, 0x4c
        /*0022*/ 	.byte	0x01
	.zero		1


	//----- nvinfo : EIATTR_EXTERNS
	.align		4
        /*0024*/ 	.byte	0x04, 0x0f
        /*0026*/ 	.short	(.L_25 - .L_24)


	//   ....[0]....
	.align		4
.L_24:
        /*0028*/ 	.word	index@(__assertfail)


	//----- nvinfo : EIATTR_MERCURY_ISA_VERSION
	.align		4
.L_25:
        /*002c*/ 	.byte	0x03, 0x5f
        /*002e*/ 	.short	0x0101


	//----- nvinfo : EIATTR_INT_WARP_WIDE_INSTR_OFFSETS
	.align		4
        /*0030*/ 	.byte	0x04, 0x31
        /*0032*/ 	.short	(.L_27 - .L_26)


	//   ....[0]....
.L_26:
        /*0034*/ 	.word	0x000004c0


	//   ....[1]....
        /*0038*/ 	.word	0x000004f0


	//   ....[2]....
        /*003c*/ 	.word	0x00000690


	//   ....[3]....
        /*0040*/ 	.word	0x000021f0


	//----- nvinfo : EIATTR_COOP_GROUP_MASK_REGIDS
	.align		4
.L_27:
        /*0044*/ 	.byte	0x04, 0x29
        /*0046*/ 	.short	(.L_29 - .L_28)


	//   ....[0]....
.L_28:
        /*0048*/ 	.word	0xffffffff


	//   ....[1]....
        /*004c*/ 	.word	0xffffffff


	//   ....[2]....
        /*0050*/ 	.word	0xffffffff


	//   ....[3]....
        /*0054*/ 	.word	0xffffffff


	//   ....[4]....
        /*0058*/ 	.word	0xffffffff


	//   ....[5]....
        /*005c*/ 	.word	0xffffffff


	//----- nvinfo : EIATTR_COOP_GROUP_INSTR_OFFSETS
	.align		4
.L_29:
        /*0060*/ 	.byte	0x04, 0x28
        /*0062*/ 	.short	(.L_31 - .L_30)


	//   ....[0]....
.L_30:
        /*0064*/ 	.word	0x00000060


	//   ....[1]....
        /*0068*/ 	.word	0x00000070


	//   ....[2]....
        /*006c*/ 	.word	0x00000130


	//   ....[3]....
        /*0070*/ 	.word	0x00000310


	//   ....[4]....
        /*0074*/ 	.word	0x00000840


	//   ....[5]....
        /*0078*/ 	.word	0x00001550


	//----- nvinfo : EIATTR_REG_RECONFIG
	.align		4
.L_31:
        /*007c*/ 	.byte	0x01, 0x54
	.zero		2


	//----- nvinfo : EIATTR_SYSCALL_OFFSETS
	.align		4
        /*0080*/ 	.byte	0x04, 0x46
        /*0082*/ 	.short	(.L_33 - .L_32)


	//   ....[0]....
.L_32:
        /*0084*/ 	.word	0x00001740


	//----- nvinfo : EIATTR_MBARRIER_INSTR_OFFSETS
	.align		4
.L_33:
        /*0088*/ 	.byte	0x04, 0x39
        /*008a*/ 	.short	(.L_35 - .L_34)


	//   ....[0]....
.L_34:
        /*008c*/ 	.word	0x00000230
        /*0090*/ 	.word	0x000000ff
        /*0094*/ 	.word	0x00000000
        /*0098*/ 	.short	0x0100
        /*009a*/ 	.byte	0x08
	.zero		1


	//   ....[1]....
        /*009c*/ 	.word	0x00000240
        /*00a0*/ 	.word	0x000000ff
        /*00a4*/ 	.word	0x00000030
        /*00a8*/ 	.short	0x0100
        /*00aa*/ 	.byte	0x08
	.zero		1


	//   ....[2]....
        /*00ac*/ 	.word	0x00000250
        /*00b0*/ 	.word	0x000000ff
        /*00b4*/ 	.word	0x00000008
        /*00b8*/ 	.short	0x0100
        /*00ba*/ 	.byte	0x08
	.zero		1


	//   ....[3]....
        /*00bc*/ 	.word	0x00000260
        /*00c0*/ 	.word	0x000000ff
        /*00c4*/ 	.word	0x00000038
        /*00c8*/ 	.short	0x0100
        /*00ca*/ 	.byte	0x08
	.zero		1


	//   ....[4]....
        /*00cc*/ 	.word	0x00000270
        /*00d0*/ 	.word	0x000000ff
        /*00d4*/ 	.word	0x00000010
        /*00d8*/ 	.short	0x0100
        /*00da*/ 	.byte	0x08
	.zero		1


	//   ....[5]....
        /*00dc*/ 	.word	0x00000280
        /*00e0*/ 	.word	0x000000ff
        /*00e4*/ 	.word	0x00000040
        /*00e8*/ 	.short	0x0100
        /*00ea*/ 	.byte	0x08
	.zero		1


	//   ....[6]....
        /*00ec*/ 	.word	0x00000290
        /*00f0*/ 	.word	0x000000ff
        /*00f4*/ 	.word	0x00000018
        /*00f8*/ 	.short	0x0100
        /*00fa*/ 	.byte	0x08
	.zero		1


	//   ....[7]....
        /*00fc*/ 	.word	0x000002a0
        /*0100*/ 	.word	0x000000ff
        /*0104*/ 	.word	0x00000048
        /*0108*/ 	.short	0x0100
        /*010a*/ 	.byte	0x08
	.zero		1


	//   ....[8]....
        /*010c*/ 	.word	0x000002b0
        /*0110*/ 	.word	0x000000ff
        /*0114*/ 	.word	0x00000020
        /*0118*/ 	.short	0x0100
        /*011a*/ 	.byte	0x08
	.zero		1


	//   ....[9]....
        /*011c*/ 	.word	0x000002c0
        /*0120*/ 	.word	0x000000ff
        /*0124*/ 	.word	0x00000050
        /*0128*/ 	.short	0x0100
        /*012a*/ 	.byte	0x08
	.zero		1


	//   ....[10]....
        /*012c*/ 	.word	0x000002d0
        /*0130*/ 	.word	0x000000ff
        /*0134*/ 	.word	0x00000028
        /*0138*/ 	.short	0x0100
        /*013a*/ 	.byte	0x08
	.zero		1


	//   ....[11]....
        /*013c*/ 	.word	0x000002e0
        /*0140*/ 	.word	0x000000ff
        /*0144*/ 	.word	0x00000058
        /*0148*/ 	.short	0x0100
        /*014a*/ 	.byte	0x08
	.zero		1


	//   ....[12]....
        /*014c*/ 	.word	0x00000720
        /*0150*/ 	.word	0x000000ff
        /*0154*/ 	.word	0x00000070
        /*0158*/ 	.short	0x0100
        /*015a*/ 	.byte	0x06
	.zero		1


	//   ....[13]....
        /*015c*/ 	.word	0x000007c0
        /*0160*/ 	.word	0x000000ff
        /*0164*/ 	.word	0x00000078
        /*0168*/ 	.short	0x0100
        /*016a*/ 	.byte	0x06
	.zero		1


	//   ....[14]....
        /*016c*/ 	.word	0x000017c0
        /*0170*/ 	.word	0x00000003
        /*0174*/ 	.word	0x00000000
        /*0178*/ 	.short	0x010a
        /*017a*/ 	.byte	0x3f
	.zero		1


	//   ....[15]....
        /*017c*/ 	.word	0x00001820
        /*0180*/ 	.word	0x00000003
        /*0184*/ 	.word	0x00000000
        /*0188*/ 	.short	0x010a
        /*018a*/ 	.byte	0x3f
	.zero		1


	//   ....[16]....
        /*018c*/ 	.word	0x00001ca0
        /*0190*/ 	.word	0x000000ff
        /*0194*/ 	.word	0x00000000
        /*0198*/ 	.short	0x010a
        /*019a*/ 	.byte	0x04
	.zero		1


	//   ....[17]....
        /*019c*/ 	.word	0x00001ce0
        /*01a0*/ 	.word	0x000000ff
        /*01a4*/ 	.word	0x00000000
        /*01a8*/ 	.short	0x010a
        /*01aa*/ 	.byte	0x04
	.zero		1


	//   ....[18]....
        /*01ac*/ 	.word	0x000020a0
        /*01b0*/ 	.word	0x00000004
        /*01b4*/ 	.word	0x00000000
        /*01b8*/ 	.short	0x0101
        /*01ba*/ 	.byte	0x3f
	.zero		1


	//   ....[19]....
        /*01bc*/ 	.word	0x00002290
        /*01c0*/ 	.word	0x00000000
        /*01c4*/ 	.word	0x00000000
        /*01c8*/ 	.short	0x0101
        /*01ca*/ 	.byte	0x3f
	.zero		1


	//   ....[20]....
        /*01cc*/ 	.word	0x00005c60
        /*01d0*/ 	.word	0x00000017
        /*01d4*/ 	.word	0x00000030
        /*01d8*/ 	.short	0x010a
        /*01da*/ 	.byte	0x3f
	.zero		1


	//   ....[21]....
        /*01dc*/ 	.word	0x00005fe0
        /*01e0*/ 	.word	0x00000006
        /*01e4*/ 	.word	0x00000078
        /*01e8*/ 	.short	0x0101
        /*01ea*/ 	.byte	0x3f
	.zero		1


	//   ....[22]....
        /*01ec*/ 	.word	0x00006730
        /*01f0*/ 	.word	0x00000007
        /*01f4*/ 	.word	0x00000000
        /*01f8*/ 	.short	0x010a
        /*01fa*/ 	.byte	0x3f
	.zero		1


	//   ....[23]....
        /*01fc*/ 	.word	0x000067b0
        /*0200*/ 	.word	0x00000006
        /*0204*/ 	.word	0x00000000
        /*0208*/ 	.short	0x010a
        /*020a*/ 	.byte	0x3f
	.zero		1


	//   ....[24]....
        /*020c*/ 	.word	0x00006840
        /*0210*/ 	.word	0x00000007
        /*0214*/ 	.word	0x00000000
        /*0218*/ 	.short	0x010a
        /*021a*/ 	.byte	0x3f
	.zero		1


	//   ....[25]....
        /*021c*/ 	.word	0x000068d0
        /*0220*/ 	.word	0x00000006
        /*0224*/ 	.word	0x00000000
        /*0228*/ 	.short	0x010a
        /*022a*/ 	.byte	0x3f
	.zero		1


	//   ....[26]....
        /*022c*/ 	.word	0x00006960
        /*0230*/ 	.word	0x00000007
        /*0234*/ 	.word	0x00000000
        /*0238*/ 	.short	0x010a
        /*023a*/ 	.byte	0x3f
	.zero		1


	//   ....[27]....
        /*023c*/ 	.word	0x000069f0
        /*0240*/ 	.word	0x00000005
        /*0244*/ 	.word	0x00000000
        /*0248*/ 	.short	0x010a
        /*024a*/ 	.byte	0x3f
	.zero		1


	//   ....[28]....
        /*024c*/ 	.word	0x00006a50
        /*0250*/ 	.word	0x00000003
        /*0254*/ 	.word	0x00000000
        /*0258*/ 	.short	0x010a
        /*025a*/ 	.byte	0x3f
	.zero		1


	//   ....[29]....
        /*025c*/ 	.word	0x00006ab0
        /*0260*/ 	.word	0x00000005
        /*0264*/ 	.word	0x00000000
        /*0268*/ 	.short	0x010a
        /*026a*/ 	.byte	0x3f
	.zero		1


	//   ....[30]....
        /*026c*/ 	.word	0x00006b80
        /*0270*/ 	.word	0x00000017
        /*0274*/ 	.word	0x00000030
        /*0278*/ 	.short	0x010a
        /*027a*/ 	.byte	0x3f
	.zero		1


	//   ....[31]....
        /*027c*/ 	.word	0x00006c50
        /*0280*/ 	.word	0x00000007
        /*0284*/ 	.word	0x00000000
        /*0288*/ 	.short	0x010a
        /*028a*/ 	.byte	0x3f
	.zero		1


	//   ....[32]....
        /*028c*/ 	.word	0x00006ca0
        /*0290*/ 	.word	0x00000006
        /*0294*/ 	.word	0x00000000
        /*0298*/ 	.short	0x010a
        /*029a*/ 	.byte	0x3f
	.zero		1


	//   ....[33]....
        /*029c*/ 	.word	0x00006cf0
        /*02a0*/ 	.word	0x00000007
        /*02a4*/ 	.word	0x00000000
        /*02a8*/ 	.short	0x010a
        /*02aa*/ 	.byte	0x3f
	.zero		1


	//   ....[34]....
        /*02ac*/ 	.word	0x00006d40
        /*02b0*/ 	.word	0x00000006
        /*02b4*/ 	.word	0x00000000
        /*02b8*/ 	.short	0x010a
        /*02ba*/ 	.byte	0x3f
	.zero		1


	//   ....[35]....
        /*02bc*/ 	.word	0x00006d90
        /*02c0*/ 	.word	0x00000007
        /*02c4*/ 	.word	0x00000000
        /*02c8*/ 	.short	0x010a
        /*02ca*/ 	.byte	0x3f
	.zero		1


	//----- nvinfo : EIATTR_NUM_MBARRIERS
	.align		4
.L_35:
        /*02cc*/ 	.byte	0x03, 0x38
        /*02ce*/ 	.short	0x000e


	//----- nvinfo : EIATTR_EXIT_INSTR_OFFSETS
	.align		4
        /*02d0*/ 	.byte	0x04, 0x1c
        /*02d2*/ 	.short	(.L_37 - .L_36)


	//   ....[0]....
.L_36:
        /*02d4*/ 	.word	0x00000a10


	//   ....[1]....
        /*02d8*/ 	.word	0x00001220


	//   ....[2]....
        /*02dc*/ 	.word	0x000053e0


	//   ....[3]....
        /*02e0*/ 	.word	0x00005940


	//   ....[4]....
        /*02e4*/ 	.word	0x00006a40


	//----- nvinfo : EIATTR_MAX_THREADS
	.align		4
.L_37:
        /*02e8*/ 	.byte	0x04, 0x05
        /*02ea*/ 	.short	(.L_39 - .L_38)
.L_38:
        /*02ec*/ 	.word	0x00000180
        /*02f0*/ 	.word	0x00000001
        /*02f4*/ 	.word	0x00000001


	//----- nvinfo : EIATTR_CRS_STACK_SIZE
	.align		4
.L_39:
        /*02f8*/ 	.byte	0x04, 0x1e
        /*02fa*/ 	.short	(.L_41 - .L_40)
.L_40:
        /*02fc*/ 	.word	0x00000000


	//----- nvinfo : EIATTR_CBANK_PARAM_SIZE
	.align		4
.L_41:
        /*0300*/ 	.byte	0x03, 0x19
        /*0302*/ 	.short	0x0470


	//----- nvinfo : EIATTR_PARAM_CBANK
	.align		4
        /*0304*/ 	.byte	0x04, 0x0a
        /*0306*/ 	.short	(.L_43 - .L_42)
	.align		4
.L_42:
        /*0308*/ 	.word	index@(.nv.constant0._ZN7cutlass13device_kernelINS_4gemm6kernel13GemmUniversalIN4cute5tupleIJiiiiEEENS1_10collective13CollectiveMmaINS1_34MainloopSm90TmaGmmaWarpSpecializedILi6ENS5_IJNS4_1CILi2EEENSA_ILi1EEESC_EEENS1_35KernelTmaWarpSpecializedCooperativeEEENS5_IJNSA_ILi512EEENSA_ILi16EEENSA_ILi32EEEEEENS_10bfloat16_tENS5_IJlSC_lEEESK_SL_NS4_8TiledMMAINS4_8MMA_AtomIJNS4_4SM904GMMA27MMA_64x16x16_F32BF16BF16_SSILNSP_5MajorE0ELSR_0ELNSP_7ScaleInE1ELSS_1EEEEEENS4_6LayoutISD_NS5_IJSC_NSA_ILi0EEESW_EEEEENS5_IJNS4_10UnderscoreESZ_SZ_EEEEENS4_13SM90_TMA_LOADENS4_14ComposedLayoutINS4_7SwizzleILi2ELi4ELi3EEENS4_18smem_ptr_flag_bitsILi16EEENSV_INS5_IJNSA_ILi8EEESI_EEENS5_IJSI_SC_EEEEEEEvNS4_8identityENS4_23SM90_TMA_LOAD_MULTICASTES1C_vS1D_EENS_8epilogue10collective6detail29Sm90TmaWarpSpecializedAdapterINS1H_15DefaultEpilogueISK_SL_SL_NS1G_6thread17LinearCombinationISK_Li1EffLNS1L_9ScaleType4KindE0ELNS_15FloatRoundStyleE2ESK_EENS1_15EpilogueDefaultEEEEEvvEEEEvNT_6ParamsE)
        /*030c*/ 	.short	0x0210
        /*030e*/ 	.short	0x0470


	//----- nvinfo : EIATTR_SW_WAR
	.align		4
.L_43:
        /*0310*/ 	.byte	0x04, 0x36
        /*0312*/ 	.short	(.L_45 - .L_44)
.L_44:
        /*0314*/ 	.word	0x00000008
.L_45:


//--------------------- .nv.callgraph             --------------------------
	.section	.nv.callgraph,"",@"SHT_CUDA_CALLGRAPH"
	.align	4
	.sectionentsize	8
	.align		4
        /*0000*/ 	.word	0x00000000
	.align		4
        /*0004*/ 	.word	0xffffffff
	.align		4
        /*0008*/ 	.word	index@(_ZN7cutlass13device_kernelINS_4gemm6kernel13GemmUniversalIN4cute5tupleIJiiiiEEENS1_10collective13CollectiveMmaINS1_34MainloopSm90TmaGmmaWarpSpecializedILi6ENS5_IJNS4_1CILi2EEENSA_ILi1EEESC_EEENS1_35KernelTmaWarpSpecializedCooperativeEEENS5_IJNSA_ILi512EEENSA_ILi16EEENSA_ILi32EEEEEENS_10bfloat16_tENS5_IJlSC_lEEESK_SL_NS4_8TiledMMAINS4_8MMA_AtomIJNS4_4SM904GMMA27MMA_64x16x16_F32BF16BF16_SSILNSP_5MajorE0ELSR_0ELNSP_7ScaleInE1ELSS_1EEEEEENS4_6LayoutISD_NS5_IJSC_NSA_ILi0EEESW_EEEEENS5_IJNS4_10UnderscoreESZ_SZ_EEEEENS4_13SM90_TMA_LOADENS4_14ComposedLayoutINS4_7SwizzleILi2ELi4ELi3EEENS4_18smem_ptr_flag_bitsILi16EEENSV_INS5_IJNSA_ILi8EEESI_EEENS5_IJSI_SC_EEEEEEEvNS4_8identityENS4_23SM90_TMA_LOAD_MULTICASTES1C_vS1D_EENS_8epilogue10collective6detail29Sm90TmaWarpSpecializedAdapterINS1H_15DefaultEpilogueISK_SL_SL_NS1G_6thread17LinearCombinationISK_Li1EffLNS1L_9ScaleType4KindE0ELNS_15FloatRoundStyleE2ESK_EENS1_15EpilogueDefaultEEEEEvvEEEEvNT_6ParamsE)
	.align		4
        /*000c*/ 	.word	index@(__assertfail)
	.align		4
        /*0010*/ 	.word	0x00000000
	.align		4
        /*0014*/ 	.word	0xfffffffe
	.align		4
        /*0018*/ 	.word	0x00000000
	.align		4
        /*001c*/ 	.word	0xfffffffd
	.align		4
        /*0020*/ 	.word	0x00000000
	.align		4
        /*0024*/ 	.word	0xfffffffc


//--------------------- .nv.constant4             --------------------------
	.section	.nv.constant4,"a",@progbits
	.align	8
	.align		8
.nv.constant4:
        /*0000*/ 	.dword	__assertfail
	.align		8
        /*0008*/ 	.dword	__unnamed_1
	.align		8
        /*0010*/ 	.dword	_ZN39_INTERNAL_04b554e8_4_k_cu_05aec46b_43674cuda3std3__45__cpo5beginE
	.align		8
        /*0018*/ 	.dword	_ZN39_INTERNAL_04b554e8_4_k_cu_05aec46b_43674cuda3std3__45__cpo3endE
	.align		8
        /*0020*/ 	.dword	_ZN39_INTERNAL_04b554e8_4_k_cu_05aec46b_43674cuda3std3__45__cpo6cbeginE
	.align		8
        /*0028*/ 	.dword	_ZN39_INTERNAL_04b554e8_4_k_cu_05aec46b_43674cuda3std3__45__cpo4cendE
	.align		8
        /*0030*/ 	.dword	_ZN39_INTERNAL_04b554e8_4_k_cu_05aec46b_43674cuda3std3__441_GLOBAL__N__04b554e8_4_k_cu_05aec46b_43676ignoreE
	.align		8
        /*0038*/ 	.dword	_ZN39_INTERNAL_04b554e8_4_k_cu_05aec46b_43674cuda3std3__419piecewise_constructE
	.align		8
        /*0040*/ 	.dword	_ZN39_INTERNAL_04b554e8_4_k_cu_05aec46b_43674cuda3std3__48in_placeE
	.align		8
        /*0048*/ 	.dword	_ZN39_INTERNAL_04b554e8_4_k_cu_05aec46b_43674cuda3std6ranges3__45__cpo4swapE
	.align		8
        /*0050*/ 	.dword	_ZN39_INTERNAL_04b554e8_4_k_cu_05aec46b_43674cuda3std6ranges3__45__cpo9iter_moveE
	.align		8
        /*0058*/ 	.dword	_ZN39_INTERNAL_04b554e8_4_k_cu_05aec46b_43674cute7productE
	.align		8
        /*0060*/ 	.dword	_ZN39_INTERNAL_04b554e8_4_k_cu_05aec46b_43674cute1_E
	.align		8
        /*0068*/ 	.dword	$str$22
	.align		8
        /*0070*/ 	.dword	$str$23


//--------------------- .text._ZN7cutlass13device_kernelINS_4gemm6kernel13GemmUniversalIN4cute5tupleIJiiiiEEENS1_10collective13CollectiveMmaINS1_34MainloopSm90TmaGmmaWarpSpecializedILi6ENS5_IJNS4_1CILi2EEENSA_ILi1EEESC_EEENS1_35KernelTmaWarpSpecializedCooperativeEEENS5_IJNSA_ILi512EEENSA_ILi16EEENSA_ILi32EEEEEENS_10bfloat16_tENS5_IJlSC_lEEESK_SL_NS4_8TiledMMAINS4_8MMA_AtomIJNS4_4SM904GMMA27MMA_64x16x16_F32BF16BF16_SSILNSP_5MajorE0ELSR_0ELNSP_7ScaleInE1ELSS_1EEEEEENS4_6LayoutISD_NS5_IJSC_NSA_ILi0EEESW_EEEEENS5_IJNS4_10UnderscoreESZ_SZ_EEEEENS4_13SM90_TMA_LOADENS4_14ComposedLayoutINS4_7SwizzleILi2ELi4ELi3EEENS4_18smem_ptr_flag_bitsILi16EEENSV_INS5_IJNSA_ILi8EEESI_EEENS5_IJSI_SC_EEEEEEEvNS4_8identityENS4_23SM90_TMA_LOAD_MULTICASTES1C_vS1D_EENS_8epilogue10collective6detail29Sm90TmaWarpSpecializedAdapterINS1H_15DefaultEpilogueISK_SL_SL_NS1G_6thread17LinearCombinationISK_Li1EffLNS1L_9ScaleType4KindE0ELNS_15FloatRoundStyleE2ESK_EENS1_15EpilogueDefaultEEEEEvvEEEEvNT_6ParamsE --------------------------
	.section	.text._ZN7cutlass13device_kernelINS_4gemm6kernel13GemmUniversalIN4cute5tupleIJiiiiEEENS1_10collective13CollectiveMmaINS1_34MainloopSm90TmaGmmaWarpSpecializedILi6ENS5_IJNS4_1CILi2EEENSA_ILi1EEESC_EEENS1_35KernelTmaWarpSpecializedCooperativeEEENS5_IJNSA_ILi512EEENSA_ILi16EEENSA_ILi32EEEEEENS_10bfloat16_tENS5_IJlSC_lEEESK_SL_NS4_8TiledMMAINS4_8MMA_AtomIJNS4_4SM904GMMA27MMA_64x16x16_F32BF16BF16_SSILNSP_5MajorE0ELSR_0ELNSP_7ScaleInE1ELSS_1EEEEEENS4_6LayoutISD_NS5_IJSC_NSA_ILi0EEESW_EEEEENS5_IJNS4_10UnderscoreESZ_SZ_EEEEENS4_13SM90_TMA_LOADENS4_14ComposedLayoutINS4_7SwizzleILi2ELi4ELi3EEENS4_18smem_ptr_flag_bitsILi16EEENSV_INS5_IJNSA_ILi8EEESI_EEENS5_IJSI_SC_EEEEEEEvNS4_8identityENS4_23SM90_TMA_LOAD_MULTICASTES1C_vS1D_EENS_8epilogue10collective6detail29Sm90TmaWarpSpecializedAdapterINS1H_15DefaultEpilogueISK_SL_SL_NS1G_6thread17LinearCombinationISK_Li1EffLNS1L_9ScaleType4KindE0ELNS_15FloatRoundStyleE2ESK_EENS1_15EpilogueDefaultEEEEEvvEEEEvNT_6ParamsE,"ax",@progbits
	.align	128
.text._ZN7cutlass13device_kernelINS_4gemm6kernel13GemmUniversalIN4cute5tupleIJiiiiEEENS1_10collective13CollectiveMmaINS1_34MainloopSm90TmaGmmaWarpSpecializedILi6ENS5_IJNS4_1CILi2EEENSA_ILi1EEESC_EEENS1_35KernelTmaWarpSpecializedCooperativeEEENS5_IJNSA_ILi512EEENSA_ILi16EEENSA_ILi32EEEEEENS_10bfloat16_tENS5_IJlSC_lEEESK_SL_NS4_8TiledMMAINS4_8MMA_AtomIJNS4_4SM904GMMA27MMA_64x16x16_F32BF16BF16_SSILNSP_5MajorE0ELSR_0ELNSP_7ScaleInE1ELSS_1EEEEEENS4_6LayoutISD_NS5_IJSC_NSA_ILi0EEESW_EEEEENS5_IJNS4_10UnderscoreESZ_SZ_EEEEENS4_13SM90_TMA_LOADENS4_14ComposedLayoutINS4_7SwizzleILi2ELi4ELi3EEENS4_18smem_ptr_flag_bitsILi16EEENSV_INS5_IJNSA_ILi8EEESI_EEENS5_IJSI_SC_EEEEEEEvNS4_8identityENS4_23SM90_TMA_LOAD_MULTICASTES1C_vS1D_EENS_8epilogue10collective6detail29Sm90TmaWarpSpecializedAdapterINS1H_15DefaultEpilogueISK_SL_SL_NS1G_6thread17LinearCombinationISK_Li1EffLNS1L_9ScaleType4KindE0ELNS_15FloatRoundStyleE2ESK_EENS1_15EpilogueDefaultEEEEEvvEEEEvNT_6ParamsE:
        .type           _ZN7cutlass13device_kernelINS_4gemm6kernel13GemmUniversalIN4cute5tupleIJiiiiEEENS1_10collective13CollectiveMmaINS1_34MainloopSm90TmaGmmaWarpSpecializedILi6ENS5_IJNS4_1CILi2EEENSA_ILi1EEESC_EEENS1_35KernelTmaWarpSpecializedCooperativeEEENS5_IJNSA_ILi512EEENSA_ILi16EEENSA_ILi32EEEEEENS_10bfloat16_tENS5_IJlSC_lEEESK_SL_NS4_8TiledMMAINS4_8MMA_AtomIJNS4_4SM904GMMA27MMA_64x16x16_F32BF16BF16_SSILNSP_5MajorE0ELSR_0ELNSP_7ScaleInE1ELSS_1EEEEEENS4_6LayoutISD_NS5_IJSC_NSA_ILi0EEESW_EEEEENS5_IJNS4_10UnderscoreESZ_SZ_EEEEENS4_13SM90_TMA_LOADENS4_14ComposedLayoutINS4_7SwizzleILi2ELi4ELi3EEENS4_18smem_ptr_flag_bitsILi16EEENSV_INS5_IJNSA_ILi8EEESI_EEENS5_IJSI_SC_EEEEEEEvNS4_8identityENS4_23SM90_TMA_LOAD_MULTICASTES1C_vS1D_EENS_8epilogue10collective6detail29Sm90TmaWarpSpecializedAdapterINS1H_15DefaultEpilogueISK_SL_SL_NS1G_6thread17LinearCombinationISK_Li1EffLNS1L_9ScaleType4KindE0ELNS_15FloatRoundStyleE2ESK_EENS1_15EpilogueDefaultEEEEEvvEEEEvNT_6ParamsE,@function
        .size           _ZN7cutlass13device_kernelINS_4gemm6kernel13GemmUniversalIN4cute5tupleIJiiiiEEENS1_10collective13CollectiveMmaINS1_34MainloopSm90TmaGmmaWarpSpecializedILi6ENS5_IJNS4_1CILi2EEENSA_ILi1EEESC_EEENS1_35KernelTmaWarpSpecializedCooperativeEEENS5_IJNSA_ILi512EEENSA_ILi16EEENSA_ILi32EEEEEENS_10bfloat16_tENS5_IJlSC_lEEESK_SL_NS4_8TiledMMAINS4_8MMA_AtomIJNS4_4SM904GMMA27MMA_64x16x16_F32BF16BF16_SSILNSP_5MajorE0ELSR_0ELNSP_7ScaleInE1ELSS_1EEEEEENS4_6LayoutISD_NS5_IJSC_NSA_ILi0EEESW_EEEEENS5_IJNS4_10UnderscoreESZ_SZ_EEEEENS4_13SM90_TMA_LOADENS4_14ComposedLayoutINS4_7SwizzleILi2ELi4ELi3EEENS4_18smem_ptr_flag_bitsILi16EEENSV_INS5_IJNSA_ILi8EEESI_EEENS5_IJSI_SC_EEEEEEEvNS4_8identityENS4_23SM90_TMA_LOAD_MULTICASTES1C_vS1D_EENS_8epilogue10collective6detail29Sm90TmaWarpSpecializedAdapterINS1H_15DefaultEpilogueISK_SL_SL_NS1G_6thread17LinearCombinationISK_Li1EffLNS1L_9ScaleType4KindE0ELNS_15FloatRoundStyleE2ESK_EENS1_15EpilogueDefaultEEEEEvvEEEEvNT_6ParamsE,(.L_x_137 - _ZN7cutlass13device_kernelINS_4gemm6kernel13GemmUniversalIN4cute5tupleIJiiiiEEENS1_10collective13CollectiveMmaINS1_34MainloopSm90TmaGmmaWarpSpecializedILi6ENS5_IJNS4_1CILi2EEENSA_ILi1EEESC_EEENS1_35KernelTmaWarpSpecializedCooperativeEEENS5_IJNSA_ILi512EEENSA_ILi16EEENSA_ILi32EEEEEENS_10bfloat16_tENS5_IJlSC_lEEESK_SL_NS4_8TiledMMAINS4_8MMA_AtomIJNS4_4SM904GMMA27MMA_64x16x16_F32BF16BF16_SSILNSP_5MajorE0ELSR_0ELNSP_7ScaleInE1ELSS_1EEEEEENS4_6LayoutISD_NS5_IJSC_NSA_ILi0EEESW_EEEEENS5_IJNS4_10UnderscoreESZ_SZ_EEEEENS4_13SM90_TMA_LOADENS4_14ComposedLayoutINS4_7SwizzleILi2ELi4ELi3EEENS4_18smem_ptr_flag_bitsILi16EEENSV_INS5_IJNSA_ILi8EEESI_EEENS5_IJSI_SC_EEEEEEEvNS4_8identityENS4_23SM90_TMA_LOAD_MULTICASTES1C_vS1D_EENS_8epilogue10collective6detail29Sm90TmaWarpSpecializedAdapterINS1H_15DefaultEpilogueISK_SL_SL_NS1G_6thread17LinearCombinationISK_Li1EffLNS1L_9ScaleType4KindE0ELNS_15FloatRoundStyleE2ESK_EENS1_15EpilogueDefaultEEEEEvvEEEEvNT_6ParamsE)
        .other          _ZN7cutlass13device_kernelINS_4gemm6kernel13GemmUniversalIN4cute5tupleIJiiiiEEENS1_10collective13CollectiveMmaINS1_34MainloopSm90TmaGmmaWarpSpecializedILi6ENS5_IJNS4_1CILi2EEENSA_ILi1EEESC_EEENS1_35KernelTmaWarpSpecializedCooperativeEEENS5_IJNSA_ILi512EEENSA_ILi16EEENSA_ILi32EEEEEENS_10bfloat16_tENS5_IJlSC_lEEESK_SL_NS4_8TiledMMAINS4_8MMA_AtomIJNS4_4SM904GMMA27MMA_64x16x16_F32BF16BF16_SSILNSP_5MajorE0ELSR_0ELNSP_7ScaleInE1ELSS_1EEEEEENS4_6LayoutISD_NS5_IJSC_NSA_ILi0EEESW_EEEEENS5_IJNS4_10UnderscoreESZ_SZ_EEEEENS4_13SM90_TMA_LOADENS4_14ComposedLayoutINS4_7SwizzleILi2ELi4ELi3EEENS4_18smem_ptr_flag_bitsILi16EEENSV_INS5_IJNSA_ILi8EEESI_EEENS5_IJSI_SC_EEEEEEEvNS4_8identityENS4_23SM90_TMA_LOAD_MULTICASTES1C_vS1D_EENS_8epilogue10collective6detail29Sm90TmaWarpSpecializedAdapterINS1H_15DefaultEpilogueISK_SL_SL_NS1G_6thread17LinearCombinationISK_Li1EffLNS1L_9ScaleType4KindE0ELNS_15FloatRoundStyleE2ESK_EENS1_15EpilogueDefaultEEEEEvvEEEEvNT_6ParamsE,@"STO_CUDA_ENTRY STV_DEFAULT"
_ZN7cutlass13device_kernelINS_4gemm6kernel13GemmUniversalIN4cute5tupleIJiiiiEEENS1_10collective13CollectiveMmaINS1_34MainloopSm90TmaGmmaWarpSpecializedILi6ENS5_IJNS4_1CILi2EEENSA_ILi1EEESC_EEENS1_35KernelTmaWarpSpecializedCooperativeEEENS5_IJNSA_ILi512EEENSA_ILi16EEENSA_ILi32EEEEEENS_10bfloat16_tENS5_IJlSC_lEEESK_SL_NS4_8TiledMMAINS4_8MMA_AtomIJNS4_4SM904GMMA27MMA_64x16x16_F32BF16BF16_SSILNSP_5MajorE0ELSR_0ELNSP_7ScaleInE1ELSS_1EEEEEENS4_6LayoutISD_NS5_IJSC_NSA_ILi0EEESW_EEEEENS5_IJNS4_10UnderscoreESZ_SZ_EEEEENS4_13SM90_TMA_LOADENS4_14ComposedLayoutINS4_7SwizzleILi2ELi4ELi3EEENS4_18smem_ptr_flag_bitsILi16EEENSV_INS5_IJNSA_ILi8EEESI_EEENS5_IJSI_SC_EEEEEEEvNS4_8identityENS4_23SM90_TMA_LOAD_MULTICASTES1C_vS1D_EENS_8epilogue10collective6detail29Sm90TmaWarpSpecializedAdapterINS1H_15DefaultEpilogueISK_SL_SL_NS1G_6thread17LinearCombinationISK_Li1EffLNS1L_9ScaleType4KindE0ELNS_15FloatRoundStyleE2ESK_EENS1_15EpilogueDefaultEEEEEvvEEEEvNT_6ParamsE:
[----:B------:R-:W0:Y:S01]  /*0000*/  LDC R1, c[0x0][0x28] ;  /* 0x00000a00ff017b82 */ /* 0x000e220000000800 */
[----:B------:R-:W1:Y:S01]  /*0010*/  S2R R65, SR_TID.X ;  /* 0x0000000000417919 */ /* 0x000e620000002100 */
[----:B------:R-:W-:Y:S01]  /*0020*/  ELECT P0, URZ, PT ;  /* 0x00000000003f782f */ /* 0x000fe20003800000 */
[----:B------:R-:W-:Y:S01]  /*0030*/  BSSY B0, `(.L_x_0) ;  /* 0x000000f000007945 */ /* 0x000fe20003800000 */
[--C-:B-1----:R-:W-:Y:S02]  /*0040*/  SHF.R.U32.HI R0, RZ, 0x5, R65.reuse ;  /* 0x00000005ff007819 */ /* 0x102fe40000011641 */
[----:B------:R-:W-:-:S03]  /*0050*/  SHF.R.U32.HI R7, RZ, 0x7, R65 ;  /* 0x00000007ff077819 */ /* 0x000fc60000011641 */
[----:B------:R-:W1:Y:S04]  /*0060*/  SHFL.IDX PT, R3, R0, RZ, 0x1f ;  /* 0x00001fff00037589 */ /* 0x000e6800000e0000 */
[----:B------:R2:W3:Y:S01]  /*0070*/  SHFL.IDX PT, R2, R7, RZ, 0x1f ;  /* 0x00001fff07027589 */ /* 0x0004e200000e0000 */
[----:B-1----:R-:W-:-:S13]  /*0080*/  ISETP.NE.OR P0, PT, R3, RZ, !P0 ;  /* 0x000000ff0300720c */ /* 0x002fda0004705670 */
[----:B0-23--:R-:W-:Y:S05]  /*0090*/  @P0 BRA `(.L_x_1) ;  /* 0x0000000000200947 */ /* 0x00dfea0003800000 */
[----:B------:R-:W-:Y:S02]  /*00a0*/  ULDC.64 UR4, c[0x0][0x198] ;  /* 0x0000660000047ab9 */ /* 0x000fe40000000a00 */
[----:B------:R-:W-:Y:S02]  /*00b0*/  UIADD3 UR6, UP0, UR4, 0xf0, URZ ;  /* 0x000000f004067890 */ /* 0x000fe4000ff1e03f */
[----:B------:R-:W-:Y:S02]  /*00c0*/  UIADD3 UR4, UP1, UR4, 0x1f0, URZ ;  /* 0x000001f004047890 */ /* 0x000fe4000ff3e03f */
[----:B------:R-:W-:Y:S02]  /*00d0*/  UIADD3.X UR7, URZ, UR5, URZ, UP0, !UPT ;  /* 0x000000053f077290 */ /* 0x000fe400087fe43f */
[----:B------:R-:W-:-:S07]  /*00e0*/  UIADD3.X UR5, URZ, UR5, URZ, UP1, !UPT ;  /* 0x000000053f057290 */ /* 0x000fce0008ffe43f */
[----:B------:R0:W-:Y:S02]  /*00f0*/  UTMACCTL.PF [UR6] ;  /* 0x00000000060079b9 */ /* 0x0001e40008040000 */
[----:B------:R0:W-:Y:S02]  /*0100*/  UTMACCTL.PF [UR4] ;  /* 0x00000000040079b9 */ /* 0x0001e40008040000 */
[----:B0-----:R-:W-:Y:S01]  /*0110*/  NOP ;  /* 0x0000000000007918 */ /* 0x001fe20000000000 */
.L_x_1:
[----:B------:R-:W-:Y:S05]  /*0120*/  BSYNC B0 ;  /* 0x0000000000007941 */ /* 0x000fea0003800000 */
.L_x_0:
[----:B------:R-:W0:Y:S02]  /*0130*/  SHFL.IDX PT, R5, R0, RZ, 0x1f ;  /* 0x00001fff00057589 */ /* 0x000e2400000e0000 */
[----:B0-----:R-:W-:-:S13]  /*0140*/  ISETP.NE.AND P0, PT, R5, RZ, PT ;  /* 0x000000ff0500720c */ /* 0x001fda0003f05270 */
[----:B------:R-:W-:Y:S05]  /*0150*/  @P0 BRA `(.L_x_2) ;  /* 0x0000000000680947 */ /* 0x000fea0003800000 */
[----:B------:R-:W0:Y:S01]  /*0160*/  S2UR UR8, SR_CgaCtaId ;  /* 0x00000000000879c3 */ /* 0x000e220000008800 */
[----:B------:R-:W-:Y:S01]  /*0170*/  UMOV UR4, 0x400 ;  /* 0x0000040000047882 */ /* 0x000fe20000000000 */
[----:B------:R-:W-:Y:S01]  /*0180*/  UMOV UR5, 0x1 ;  /* 0x0000000100057882 */ /* 0x000fe20000000000 */
[----:B------:R-:W-:Y:S01]  /*0190*/  UMOV UR6, 0x4 ;  /* 0x0000000400067882 */ /* 0x000fe20000000000 */
[----:B------:R-:W-:Y:S01]  /*01a0*/  ELECT P0, URZ, PT ;  /* 0x00000000003f782f */ /* 0x000fe20003800000 */
[----:B------:R-:W-:-:S04]  /*01b0*/  UIADD3 UR6, -UR6, 0x100000, URZ ;  /* 0x0010000006067890 */ /* 0x000fc8000fffe13f */
[----:B------:R-:W-:Y:S02]  /*01c0*/  USHF.L.U32 UR7, UR6, 0xb, URZ ;  /* 0x0000000b06077899 */ /* 0x000fe4000800063f */
[----:B------:R-:W-:Y:S02]  /*01d0*/  USHF.L.U32 UR6, UR6, 0x1, URZ ;  /* 0x0000000106067899 */ /* 0x000fe4000800063f */
[----:B0-----:R-:W-:Y:S02]  /*01e0*/  ULEA UR8, UR8, UR4, 0x18 ;  /* 0x0000000408087291 */ /* 0x001fe4000f8ec03f */
[----:B------:R-:W-:-:S04]  /*01f0*/  UIADD3 UR4, -UR5, 0x100000, URZ ;  /* 0x0010000005047890 */ /* 0x000fc8000fffe13f */
[----:B------:R-:W-:Y:S02]  /*0200*/  USHF.L.U32 UR5, UR4, 0xb, URZ ;  /* 0x0000000b04057899 */ /* 0x000fe4000800063f */
[----:B------:R-:W-:Y:S01]  /*0210*/  USHF.L.U32 UR4, UR4, 0x1, URZ ;  /* 0x0000000104047899 */ /* 0x000fe2000800063f */
[----:B------:R-:W0:Y:S11]  /*0220*/  FENCE.VIEW.ASYNC.S ;  /* 0x00000000000073c6 */ /* 0x000e360000000000 */
[----:B0-----:R0:W1:Y:S01]  /*0230*/  SYNCS.EXCH.64 URZ, [UR8], UR4 ;  /* 0x00000004083f75b2 */ /* 0x0010620008000100 */
[----:B------:R0:W2:Y:S01]  /*0240*/  SYNCS.EXCH.64 URZ, [UR8+0x30], UR6 ;  /* 0x00003006083f75b2 */ /* 0x0000a20008000100 */
[----:B------:R0:W3:Y:S01]  /*0250*/  SYNCS.EXCH.64 URZ, [UR8+0x8], UR4 ;  /* 0x00000804083f75b2 */ /* 0x0000e20008000100 */
[----:B------:R0:W4:Y:S01]  /*0260*/  SYNCS.EXCH.64 URZ, [UR8+0x38], UR6 ;  /* 0x00003806083f75b2 */ /* 0x0001220008000100 */
[----:B------:R0:W0:Y:S01]  /*0270*/  SYNCS.EXCH.64 URZ, [UR8+0x10], UR4 ;  /* 0x00001004083f75b2 */ /* 0x0000220008000100 */
[----:B------:R0:W0:Y:S01]  /*0280*/  SYNCS.EXCH.64 URZ, [UR8+0x40], UR6 ;  /* 0x00004006083f75b2 */ /* 0x0000220008000100 */
[----:B------:R0:W0:Y:S01]  /*0290*/  SYNCS.EXCH.64 URZ, [UR8+0x18], UR4 ;  /* 0x00001804083f75b2 */ /* 0x0000220008000100 */
[----:B------:R0:W0:Y:S01]  /*02a0*/  SYNCS.EXCH.64 URZ, [UR8+0x48], UR6 ;  /* 0x00004806083f75b2 */ /* 0x0000220008000100 */
[----:B------:R0:W0:Y:S01]  /*02b0*/  SYNCS.EXCH.64 URZ, [UR8+0x20], UR4 ;  /* 0x00002004083f75b2 */ /* 0x0000220008000100 */
[----:B------:R0:W0:Y:S01]  /*02c0*/  SYNCS.EXCH.64 URZ, [UR8+0x50], UR6 ;  /* 0x00005006083f75b2 */ /* 0x0000220008000100 */
[----:B------:R0:W0:Y:S01]  /*02d0*/  SYNCS.EXCH.64 URZ, [UR8+0x28], UR4 ;  /* 0x00002804083f75b2 */ /* 0x0000220008000100 */
[----:B------:R0:W0:Y:S01]  /*02e0*/  SYNCS.EXCH.64 URZ, [UR8+0x58], UR6 ;  /* 0x00005806083f75b2 */ /* 0x0000220008000100 */
[----:B------:R-:W-:Y:S01]  /*02f0*/  NOP ;  /* 0x0000000000007918 */ /* 0x000fe20000000000 */
.L_x_2:
[----:B------:R-:W-:Y:S01]  /*0300*/  SHF.R.S32.HI R4, RZ, 0x1f, R65 ;  /* 0x0000001fff047819 */ /* 0x000fe20000011441 */
[----:B------:R-:W5:Y:S01]  /*0310*/  SHFL.IDX PT, R0, R0, RZ, 0x1f ;  /* 0x00001fff00007589 */ /* 0x000f6200000e0000 */
[----:B0-----:R-:W0:Y:S01]  /*0320*/  S2UR UR8, SR_CTAID.X ;  /* 0x00000000000879c3 */ /* 0x001e220000002500 */
[----:B------:R-:W-:Y:S02]  /*0330*/  ELECT P0, URZ, PT ;  /* 0x00000000003f782f */ /* 0x000fe40003800000 */
[----:B------:R-:W-:Y:S01]  /*0340*/  LEA.HI R4, R4, R65, RZ, 0x7 ;  /* 0x0000004104047211 */ /* 0x000fe200078f38ff */
[----:B------:R-:W-:Y:S01]  /*0350*/  ULDC UR4, c[0x0][0x150] ;  /* 0x0000540000047ab9 */ /* 0x000fe20000000800 */
[----:B------:R-:W-:Y:S01]  /*0360*/  SHF.R.S32.HI R6, RZ, 0x1f, R5 ;  /* 0x0000001fff067819 */ /* 0x000fe20000011405 */
[----:B------:R-:W-:Y:S01]  /*0370*/  NOP ;  /* 0x0000000000007918 */ /* 0x000fe20000000000 */
[----:B------:R-:W-:Y:S01]  /*0380*/  LOP3.LUT R4, R4, 0xffffff80, RZ, 0xc0, !PT ;  /* 0xffffff8004047812 */ /* 0x000fe200078ec0ff */
[----:B------:R-:W-:Y:S01]  /*0390*/  NOP ;  /* 0x0000000000007918 */ /* 0x000fe20000000000 */
[----:B------:R-:W-:Y:S01]  /*03a0*/  LEA.HI R6, R6, R5, RZ, 0x2 ;  /* 0x0000000506067211 */ /* 0x000fe200078f10ff */
[----:B------:R-:W1:Y:S01]  /*03b0*/  LDC R11, c[0x0][0x144] ;  /* 0x00005100ff0b7b82 */ /* 0x000e620000000800 */
[----:B------:R-:W-:Y:S01]  /*03c0*/  IMAD.MOV.U32 R22, RZ, RZ, 0x1 ;  /* 0x00000001ff167424 */ /* 0x000fe200078e00ff */
[----:B------:R-:W-:Y:S01]  /*03d0*/  ISETP.NE.AND P3, PT, R2, RZ, PT ;  /* 0x000000ff0200720c */ /* 0x000fe20003f65270 */
[----:B------:R-:W-:Y:S01]  /*03e0*/  IMAD.IADD R8, R65, 0x1, -R4 ;  /* 0x0000000141087824 */ /* 0x000fe200078e0a04 */
[----:B------:R-:W-:Y:S01]  /*03f0*/  LOP3.LUT R6, R6, 0x3ffffffc, RZ, 0xc0, !PT ;  /* 0x3ffffffc06067812 */ /* 0x000fe200078ec0ff */
[----:B------:R-:W2:Y:S03]  /*0400*/  S2R R4, SR_CTAID.Y ;  /* 0x0000000000047919 */ /* 0x000ea60000002600 */
[----:B------:R-:W-:Y:S01]  /*0410*/  SHF.R.S32.HI R9, RZ, 0x1f, R8 ;  /* 0x0000001fff097819 */ /* 0x000fe20000011408 */
[----:B------:R-:W-:Y:S01]  /*0420*/  IMAD.IADD R6, R5, 0x1, -R6 ;  /* 0x0000000105067824 */ /* 0x000fe200078e0a06 */
[----:B------:R-:W3:Y:S02]  /*0430*/  LDC R13, c[0x0][0x140] ;  /* 0x00005000ff0d7b82 */ /* 0x000ee40000000800 */
[----:B------:R-:W-:-:S02]  /*0440*/  LEA.HI R9, R9, R8, RZ, 0x3 ;  /* 0x0000000809097211 */ /* 0x000fc400078f18ff */
[----:B-----5:R-:W-:Y:S02]  /*0450*/  ISETP.NE.OR P0, PT, R0, RZ, !P0 ;  /* 0x000000ff0000720c */ /* 0x020fe40004705670 */
[--C-:B------:R-:W-:Y:S02]  /*0460*/  SHF.R.S32.HI R0, RZ, 0x3, R9.reuse ;  /* 0x00000003ff007819 */ /* 0x100fe40000011409 */
[----:B0-----:R-:W-:Y:S02]  /*0470*/  I2FP.F32.U32 R10, UR8 ;  /* 0x00000008000a7c45 */ /* 0x001fe40008201000 */
[----:B------:R-:W-:-:S03]  /*0480*/  SHF.R.S32.HI R9, RZ, 0x1f, R9 ;  /* 0x0000001fff097819 */ /* 0x000fc60000011409 */
[----:B------:R-:W-:Y:S01]  /*0490*/  FMUL R10, R10, UR4 ;  /* 0x000000040a0a7c20 */ /* 0x000fe20008400000 */
[----:B------:R-:W-:Y:S01]  /*04a0*/  LEA.HI R9, R9, R0, RZ, 0x2 ;  /* 0x0000000009097211 */ /* 0x000fe200078f10ff */
[----:B------:R-:W-:Y:S02]  /*04b0*/  ULDC UR4, c[0x0][0x154] ;  /* 0x0000550000047ab9 */ /* 0x000fe40000000800 */
[----:B------:R-:W-:Y:S01]  /*04c0*/  VOTEU.ALL UP0, P0 ;  /* 0x00000000003f7886 */ /* 0x000fe20000000000 */
[----:B------:R-:W-:Y:S01]  /*04d0*/  LOP3.LUT R9, R9, 0xfffffffc, RZ, 0xc0, !PT ;  /* 0xfffffffc09097812 */ /* 0x000fe200078ec0ff */
[----:B------:R-:W0:Y:S01]  /*04e0*/  F2I.U32.TRUNC.NTZ R10, R10 ;  /* 0x0000000a000a7305 */ /* 0x000e22000020f000 */
[----:B------:R-:W-:Y:S02]  /*04f0*/  VOTEU.ALL UP1, P0 ;  /* 0x00000000003f7886 */ /* 0x000fe40000020000 */
[----:B------:R-:W5:Y:S01]  /*0500*/  @!UP0 S2UR UR7, SR_CgaCtaId ;  /* 0x00000000000789c3 */ /* 0x000f620000008800 */
[----:B------:R-:W-:Y:S01]  /*0510*/  IMAD.IADD R9, R0, 0x1, -R9 ;  /* 0x0000000100097824 */ /* 0x000fe200078e0a09 */
[----:B------:R-:W-:Y:S01]  /*0520*/  SHF.R.S32.HI R0, RZ, 0x1f, R3 ;  /* 0x0000001fff007819 */ /* 0x000fe20000011403 */
[----:B------:R-:W-:Y:S01]  /*0530*/  @!UP0 UMOV UR6, 0x400 ;  /* 0x0000040000068882 */ /* 0x000fe20000000000 */
[----:B---3--:R-:W-:Y:S01]  /*0540*/  ISETP.EQ.U32.AND P2, PT, R13, 0x1, PT ;  /* 0x000000010d00780c */ /* 0x008fe20003f42070 */
[----:B------:R-:W-:Y:S01]  /*0550*/  IMAD R19, R6, 0x4, R9 ;  /* 0x0000000406137824 */ /* 0x000fe200078e0209 */
[----:B--2---:R-:W-:-:S02]  /*0560*/  I2FP.F32.U32 R12, R4 ;  /* 0x00000004000c7245 */ /* 0x004fc40000201000 */
[----:B------:R-:W2:Y:S01]  /*0570*/  LDC R9, c[0x0][0x148] ;  /* 0x00005200ff097b82 */ /* 0x000ea20000000800 */
[----:B------:R-:W-:Y:S02]  /*0580*/  LEA.HI R0, R0, R3, RZ, 0x2 ;  /* 0x0000000300007211 */ /* 0x000fe400078f10ff */
[----:B------:R-:W-:Y:S01]  /*0590*/  LEA.HI R6, R19, R19, RZ, 0x1 ;  /* 0x0000001313067211 */ /* 0x000fe200078f08ff */
[----:B0-----:R-:W-:Y:S02]  /*05a0*/  IMAD.MOV R14, RZ, RZ, -R10 ;  /* 0x000000ffff0e7224 */ /* 0x001fe400078e0a0a */
[----:B------:R-:W-:Y:S01]  /*05b0*/  FMUL R12, R12, UR4 ;  /* 0x000000040c0c7c20 */ /* 0x000fe20008400000 */
[----:B------:R-:W-:Y:S01]  /*05c0*/  LOP3.LUT R0, R0, 0xfffffffc, RZ, 0xc0, !PT ;  /* 0xfffffffc00007812 */ /* 0x000fe200078ec0ff */
[----:B------:R-:W-:Y:S01]  /*05d0*/  UMOV UR4, 0x20 ;  /* 0x0000002000047882 */ /* 0x000fe20000000000 */
[----:B------:R-:W-:Y:S01]  /*05e0*/  LOP3.LUT R10, R6, 0xfffffffe, RZ, 0xc0, !PT ;  /* 0xfffffffe060a7812 */ /* 0x000fe200078ec0ff */
[----:B-1----:R-:W-:Y:S01]  /*05f0*/  IMAD R6, R11, R14, UR8 ;  /* 0x000000080b067e24 */ /* 0x002fe2000f8e020e */
[----:B------:R-:W-:-:S04]  /*0600*/  @!UP0 UIADD3 UR4, -UR4, 0x100000, URZ ;  /* 0x0010000004048890 */ /* 0x000fc8000fffe13f */
[----:B------:R-:W-:Y:S02]  /*0610*/  @!UP0 USHF.L.U32 UR5, UR4, 0xb, URZ ;  /* 0x0000000b04058899 */ /* 0x000fe4000800063f */
[----:B------:R-:W-:Y:S01]  /*0620*/  @!UP0 USHF.L.U32 UR4, UR4, 0x1, URZ ;  /* 0x0000000104048899 */ /* 0x000fe2000800063f */
[----:B------:R-:W0:Y:S01]  /*0630*/  F2I.U32.TRUNC.NTZ R12, R12 ;  /* 0x0000000c000c7305 */ /* 0x000e22000020f000 */
[----:B------:R-:W-:Y:S02]  /*0640*/  IMAD.IADD R3, R3, 0x1, -R0 ;  /* 0x0000000103037824 */ /* 0x000fe400078e0a00 */
[C---:B------:R-:W-:Y:S02]  /*0650*/  IMAD.IADD R11, R19.reuse, 0x1, -R10 ;  /* 0x00000001130b7824 */ /* 0x040fe400078e0a0a */
[----:B------:R-:W-:Y:S01]  /*0660*/  IMAD.SHL.U32 R10, R19, 0x4, RZ ;  /* 0x00000004130a7824 */ /* 0x000fe200078e00ff */
[----:B-----5:R-:W-:Y:S01]  /*0670*/  @!UP0 ULEA UR6, UR7, UR6, 0x18 ;  /* 0x0000000607068291 */ /* 0x020fe2000f8ec03f */
[----:B------:R-:W-:Y:S01]  /*0680*/  ISETP.NE.AND P1, PT, R3, 0x3, PT ;  /* 0x000000030300780c */ /* 0x000fe20003f25270 */
[----:B------:R-:W-:Y:S01]  /*0690*/  VOTEU.ALL UP0, P0 ;  /* 0x00000000003f7886 */ /* 0x000fe20000000000 */
[----:B------:R-:W-:-:S02]  /*06a0*/  ISETP.NE.AND P4, PT, R11, R6, PT ;  /* 0x000000060b00720c */ /* 0x000fc40003f85270 */
[----:B------:R-:W-:Y:S02]  /*06b0*/  LOP3.LUT R19, R19, 0xc, R10, 0x78, !PT ;  /* 0x0000000c13137812 */ /* 0x000fe400078e780a */
[----:B------:R-:W-:Y:S01]  /*06c0*/  LOP3.LUT P0, RZ, R8, 0x7, RZ, 0xc0, !PT ;  /* 0x0000000708ff7812 */ /* 0x000fe2000780c0ff */
[C---:B------:R-:W-:Y:S01]  /*06d0*/  VIADD R8, R2.reuse, 0xffffffff ;  /* 0xffffffff02087836 */ /* 0x040fe20000000000 */
[----:B------:R-:W-:Y:S01]  /*06e0*/  ISETP.EQ.OR P1, PT, R3, RZ, !P1 ;  /* 0x000000ff0300720c */ /* 0x000fe20004f22670 */
[----:B0-----:R-:W-:Y:S01]  /*06f0*/  IMAD.MOV R23, RZ, RZ, -R12 ;  /* 0x000000ffff177224 */ /* 0x001fe200078e0a0c */
[----:B------:R-:W-:Y:S01]  /*0700*/  ISETP.LT.U32.AND P0, PT, R19, 0x2, !P0 ;  /* 0x000000021300780c */ /* 0x000fe20004701070 */
[----:B------:R-:W0:Y:S02]  /*0710*/  FENCE.VIEW.ASYNC.S ;  /* 0x00000000000073c6 */ /* 0x000e240000000000 */
[----:B0-----:R0:W1:Y:S01]  /*0720*/  @!UP0 SYNCS.EXCH.64 URZ, [UR6+0x70], UR4 ;  /* 0x00007004063f85b2 */ /* 0x0010620008000100 */
[----:B------:R-:W-:Y:S01]  /*0730*/  ISETP.EQ.AND P1, PT, R2, RZ, P1 ;  /* 0x000000ff0200720c */ /* 0x000fe20000f22270 */
[----:B--2---:R-:W-:Y:S01]  /*0740*/  IMAD R11, R9, R23, R4 ;  /* 0x00000017090b7224 */ /* 0x004fe200078e0204 */
[----:B------:R-:W-:-:S02]  /*0750*/  ISETP.GE.U32.AND P6, PT, R8, 0x2, PT ;  /* 0x000000020800780c */ /* 0x000fc40003fc6070 */
[----:B------:R-:W-:Y:S02]  /*0760*/  @P4 LEA.HI R0, R19, R19, RZ, 0x1 ;  /* 0x0000001313004211 */ /* 0x000fe400078f08ff */
[----:B------:R-:W-:Y:S02]  /*0770*/  SEL R18, RZ, 0x1, !P1 ;  /* 0x00000001ff127807 */ /* 0x000fe40004800000 */
[----:B------:R-:W-:Y:S02]  /*0780*/  @P4 SHF.R.S32.HI R0, RZ, 0x1, R0 ;  /* 0x00000001ff004819 */ /* 0x000fe40000011400 */
[----:B------:R-:W-:Y:S02]  /*0790*/  SEL R18, R18, 0x2, P6 ;  /* 0x0000000212127807 */ /* 0x000fe40003000000 */
[----:B------:R-:W-:Y:S02]  /*07a0*/  @P4 ISETP.NE.AND P5, PT, R0, R11, PT ;  /* 0x0000000b0000420c */ /* 0x000fe40003fa5270 */
[----:B------:R-:W-:Y:S01]  /*07b0*/  SEL R11, RZ, 0x1, !P0 ;  /* 0x00000001ff0b7807 */ /* 0x000fe20004000000 */
[----:B------:R0:W2:Y:S01]  /*07c0*/  @!UP1 SYNCS.EXCH.64 URZ, [UR6+0x78], UR4 ;  /* 0x00007804063f95b2 */ /* 0x0000a20008000100 */
[----:B------:R-:W-:Y:S01]  /*07d0*/  @P4 SEL R22, RZ, 0x1, P5 ;  /* 0x00000001ff164807 */ /* 0x000fe20002800000 */
[----:B------:R-:W-:Y:S01]  /*07e0*/  NOP ;  /* 0x0000000000007918 */ /* 0x000fe20000000000 */
[----:B------:R-:W-:-:S02]  /*07f0*/  LOP3.LUT R0, R65, 0x7f, RZ, 0xc0, !PT ;  /* 0x0000007f41007812 */ /* 0x000fc400078ec0ff */
[----:B------:R-:W-:Y:S01]  /*0800*/  LOP3.LUT R22, R22, R11, RZ, 0xc0, !PT ;  /* 0x0000000b16167212 */ /* 0x000fe200078ec0ff */
[----:B01----:R-:W-:Y:S06]  /*0810*/  @!P2 BRA `(.L_x_3) ;  /* 0x000000000008a947 */ /* 0x003fec0003800000 */
[----:B--2-4-:R-:W-:Y:S01]  /*0820*/  UCGABAR_ARV ;  /* 0x00000000000079c7 */ /* 0x014fe20008000000 */
[----:B------:R-:W-:Y:S05]  /*0830*/  BRA `(.L_x_4) ;  /* 0x0000000000047947 */ /* 0x000fea0003800000 */
.L_x_3:
[----:B--2-4-:R-:W-:Y:S01]  /*0840*/  NOP ;  /* 0x0000000000007918 */ /* 0x014fe20000000000 */
.L_x_4:
[----:B------:R-:W0:Y:S01]  /*0850*/  LDC R2, c[0x0][0x65c] ;  /* 0x00019700ff027b82 */ /* 0x000e220000000800 */
[----:B------:R-:W-:Y:S02]  /*0860*/  IMAD.U32 R10, RZ, RZ, UR8 ;  /* 0x00000008ff0a7e24 */ /* 0x000fe4000f8e00ff */
[----:B------:R-:W-:Y:S01]  /*0870*/  IMAD.MOV.U32 R11, RZ, RZ, RZ ;  /* 0x000000ffff0b7224 */ /* 0x000fe200078e00ff */
[----:B0-----:R-:W-:-:S04]  /*0880*/  ISETP.NE.AND P1, PT, R2, 0x1, PT ;  /* 0x000000010200780c */ /* 0x001fc80003f25270 */
[----:B------:R-:W-:-:S09]  /*0890*/  P2R R5, PR, RZ, 0x2 ;  /* 0x00000002ff057803 */ /* 0x000fd20000000000 */
[----:B------:R-:W0:Y:S01]  /*08a0*/  @P1 LDC R17, c[0x0][0x10] ;  /* 0x00000400ff111b82 */ /* 0x000e220000000800 */
[----:B------:R-:W-:Y:S02]  /*08b0*/  @P1 IMAD.MOV.U32 R5, RZ, RZ, RZ ;  /* 0x000000ffff051224 */ /* 0x000fe400078e00ff */
[----:B------:R-:W-:-:S05]  /*08c0*/  @P1 IMAD.MOV.U32 R15, RZ, RZ, RZ ;  /* 0x000000ffff0f1224 */ /* 0x000fca00078e00ff */
[----:B------:R-:W1:Y:S01]  /*08d0*/  @!P1 LDC R13, c[0x0][0xc] ;  /* 0x00000300ff0d9b82 */ /* 0x000e620000000800 */
[----:B------:R-:W-:Y:S01]  /*08e0*/  ULDC UR4, c[0x0][0xc] ;  /* 0x0000030000047ab9 */ /* 0x000fe20000000800 */
[----:B------:R-:W-:Y:S01]  /*08f0*/  ULDC UR5, c[0x0][0x10] ;  /* 0x0000040000057ab9 */ /* 0x000fe20000000800 */
[----:B------:R-:W-:Y:S01]  /*0900*/  ULDC UR6, c[0x0][0x14] ;  /* 0x0000050000067ab9 */ /* 0x000fe20000000800 */
[----:B------:R-:W-:-:S04]  /*0910*/  UIMAD.WIDE.U32 UR4, UR4, UR5, URZ ;  /* 0x00000005040472a5 */ /* 0x000fc8000f8e003f */
[----:B------:R-:W-:Y:S02]  /*0920*/  UIMAD.WIDE.U32 UR36, UR4, UR6, URZ ;  /* 0x00000006042472a5 */ /* 0x000fe4000f8e003f */
[----:B------:R-:W-:-:S04]  /*0930*/  UIMAD UR40, UR5, UR6, URZ ;  /* 0x00000006052872a4 */ /* 0x000fc8000f8e023f */
[----:B------:R-:W-:Y:S01]  /*0940*/  UIADD3 UR40, UR37, UR40, URZ ;  /* 0x0000002825287290 */ /* 0x000fe2000fffe03f */
[----:B0-----:R-:W-:-:S04]  /*0950*/  @P1 IMAD.WIDE.U32 R16, R17, UR8, R4 ;  /* 0x0000000811101c25 */ /* 0x001fc8000f8e0004 */
[----:B------:R-:W-:Y:S02]  /*0960*/  @P1 IMAD.IADD R17, R17, 0x1, R15 ;  /* 0x0000000111111824 */ /* 0x000fe400078e020f */
[----:B-1----:R-:W-:-:S04]  /*0970*/  @!P1 IMAD.WIDE.U32 R10, R4, R13, R10 ;  /* 0x0000000d040a9225 */ /* 0x002fc800078e000a */
[----:B------:R-:W-:Y:S02]  /*0980*/  @!P1 IMAD.MOV.U32 R16, RZ, RZ, R10 ;  /* 0x000000ffff109224 */ /* 0x000fe400078e000a */
[----:B------:R-:W-:Y:S01]  /*0990*/  @!P1 IMAD.MOV.U32 R17, RZ, RZ, R11 ;  /* 0x000000ffff119224 */ /* 0x000fe200078e000b */
[----:B------:R-:W-:Y:S06]  /*09a0*/  @!P2 BRA `(.L_x_5) ;  /* 0x00000000000ca947 */ /* 0x000fec0003800000 */
[----:B------:R-:W-:Y:S01]  /*09b0*/  UCGABAR_WAIT ;  /* 0x0000000000007dc7 */ /* 0x000fe20008000000 */
[----:B------:R-:W-:Y:S01]  /*09c0*/  CCTL.IVALL ;  /* 0x00000000ff00798f */ /* 0x000fe20002000000 */
[----:B------:R-:W-:Y:S05]  /*09d0*/  BRA `(.L_x_6) ;  /* 0x0000000000047947 */ /* 0x000fea0003800000 */
.L_x_5:
[----:B------:R-:W-:Y:S06]  /*09e0*/  BAR.SYNC.DEFER_BLOCKING 0x0 ;  /* 0x0000000000007b1d */ /* 0x000fec0000010000 */
.L_x_6:
[----:B------:R-:W-:Y:S05]  /*09f0*/  @!P3 BRA `(.L_x_7) ;  /* 0x00000048007cb947 */ /* 0x000fea0003800000 */
[----:B------:R-:W-:-:S13]  /*0a00*/  ISETP.GT.U32.AND P0, PT, R8, 0x1, PT ;  /* 0x000000010800780c */ /* 0x000fda0003f04070 */
[----:B------:R-:W-:Y:S05]  /*0a10*/  @P0 EXIT ;  /* 0x000000000000094d */ /* 0x000fea0003800000 */
[----:B------:R-:W-:Y:S01]  /*0a20*/  ULDC.64 UR4, c[0x0][0x650] ;  /* 0x0001940000047ab9 */ /* 0x000fe20000000a00 */
[----:B------:R-:W-:Y:S01]  /*0a30*/  PRMT R3, RZ, 0x7610, R3 ;  /* 0x00007610ff037816 */ /* 0x000fe20000000003 */
[----:B------:R-:W-:Y:S01]  /*0a40*/  IMAD.MOV.U32 R75, RZ, RZ, -0x1 ;  /* 0xffffffffff4b7424 */ /* 0x000fe200078e00ff */
[----:B------:R-:W-:Y:S01]  /*0a50*/  ISETP.GE.U32.AND P0, PT, R16, UR4, PT ;  /* 0x0000000410007c0c */ /* 0x000fe2000bf06070 */
[----:B------:R-:W-:Y:S02]  /*0a60*/  IMAD.MOV.U32 R74, RZ, RZ, -0x1 ;  /* 0xffffffffff4a7424 */ /* 0x000fe400078e00ff */
[----:B------:R-:W-:Y:S01]  /*0a70*/  IMAD.MOV.U32 R73, RZ, RZ, -0x1 ;  /* 0xffffffffff497424 */ /* 0x000fe200078e00ff */
[----:B------:R-:W-:-:S13]  /*0a80*/  ISETP.GE.U32.AND.EX P0, PT, R17, UR5, PT, P0 ;  /* 0x0000000511007c0c */ /* 0x000fda000bf06100 */
[----:B------:R-:W-:Y:S05]  /*0a90*/  @P0 BRA `(.L_x_8) ;  /* 0x0000000400280947 */ /* 0x000fea0003800000 */
[----:B------:R-:W0:Y:S01]  /*0aa0*/  LDC.64 R24, c[0x0][0x628] ;  /* 0x00018a00ff187b82 */ /* 0x000e220000000a00 */
[----:B------:R-:W-:Y:S02]  /*0ab0*/  IMAD.MOV.U32 R10, RZ, RZ, R16 ;  /* 0x000000ffff0a7224 */ /* 0x000fe400078e0010 */
[----:B------:R-:W-:-:S05]  /*0ac0*/  IMAD.MOV.U32 R11, RZ, RZ, R17 ;  /* 0x000000ffff0b7224 */ /* 0x000fca00078e0011 */
[----:B------:R-:W1:Y:S08]  /*0ad0*/  LDC R8, c[0x0][0x630] ;  /* 0x00018c00ff087b82 */ /* 0x000e700000000800 */
[----:B------:R-:W2:Y:S01]  /*0ae0*/  LDC.64 R26, c[0x0][0x620] ;  /* 0x00018800ff1a7b82 */ /* 0x000ea20000000a00 */
[----:B0-----:R-:W-:-:S04]  /*0af0*/  ISETP.NE.U32.AND P0, PT, R24, RZ, PT ;  /* 0x000000ff1800720c */ /* 0x001fc80003f05070 */
[----:B------:R-:W-:-:S13]  /*0b00*/  ISETP.NE.AND.EX P0, PT, R25, RZ, PT, P0 ;  /* 0x000000ff1900720c */ /* 0x000fda0003f05300 */
[----:B-12---:R-:W-:Y:S05]  /*0b10*/  @!P0 BRA `(.L_x_9) ;  /* 0x0000000000288947 */ /* 0x006fea0003800000 */
[----:B------:R-:W0:Y:S02]  /*0b20*/  LDC R3, c[0x0][0x634] ;  /* 0x00018d00ff037b82 */ /* 0x000e240000000800 */
[----:B0-----:R-:W-:-:S05]  /*0b30*/  IADD3 R3, P0, R16, R3, RZ ;  /* 0x0000000310037210 */ /* 0x001fca0007f1e0ff */
[----:B------:R-:W-:-:S04]  /*0b40*/  IMAD.X R21, RZ, RZ, R17, P0 ;  /* 0x000000ffff157224 */ /* 0x000fc800000e0611 */
[----:B------:R-:W-:-:S04]  /*0b50*/  IMAD.WIDE.U32 R10, R21, R24, RZ ;  /* 0x00000018150a7225 */ /* 0x000fc800078e00ff */
[----:B------:R-:W-:-:S04]  /*0b60*/  IMAD.WIDE.U32 R12, P0, R3, R25, R10 ;  /* 0x00000019030c7225 */ /* 0x000fc8000780000a */
[----:B------:R-:W-:-:S04]  /*0b70*/  IMAD.WIDE.U32 R10, R3, R24, RZ ;  /* 0x00000018030a7225 */ /* 0x000fc800078e00ff */
[----:B------:R-:W-:Y:S01]  /*0b80*/  IMAD.X R15, RZ, RZ, RZ, P0 ;  /* 0x000000ffff0f7224 */ /* 0x000fe200000e06ff */
[----:B------:R-:W-:Y:S01]  /*0b90*/  IADD3 RZ, P0, R11, R12, RZ ;  /* 0x0000000c0bff7210 */ /* 0x000fe20007f1e0ff */
[----:B------:R-:W-:-:S04]  /*0ba0*/  IMAD.MOV.U32 R14, RZ, RZ, R13 ;  /* 0x000000ffff0e7224 */ /* 0x000fc800078e000d */
[----:B------:R-:W-:-:S08]  /*0bb0*/  IMAD.WIDE.U32.X R10, R21, R25, R14, P0 ;  /* 0x00000019150a7225 */ /* 0x000fd000000e040e */
.L_x_9:
[----:B------:R-:W0:Y:S01]  /*0bc0*/  LDC.64 R30, c[0x0][0x640] ;  /* 0x00019000ff1e7b82 */ /* 0x000e220000000a00 */
[-CC-:B------:R-:W-:Y:S01]  /*0bd0*/  SHF.R.U64 R73, R10, R8.reuse, R11.reuse ;  /* 0x000000080a497219 */ /* 0x180fe2000000120b */
[----:B------:R-:W-:Y:S01]  /*0be0*/  IMAD R29, R9, R23, R4 ;  /* 0x00000017091d7224 */ /* 0x000fe200078e0204 */
[----:B------:R-:W-:Y:S01]  /*0bf0*/  SHF.R.U32.HI R3, RZ, R8, R11 ;  /* 0x00000008ff037219 */ /* 0x000fe2000001160b */
[----:B------:R-:W-:Y:S01]  /*0c00*/  IMAD.MOV.U32 R23, RZ, RZ, 0x1 ;  /* 0x00000001ff177424 */ /* 0x000fe200078e00ff */
[----:B------:R-:W-:-:S03]  /*0c10*/  IADD3 R5, P0, RZ, -R73, RZ ;  /* 0x80000049ff057210 */ /* 0x000fc60007f1e0ff */
[----:B------:R-:W1:Y:S02]  /*0c20*/  LDC R12, c[0x0][0x618] ;  /* 0x00018600ff0c7b82 */ /* 0x000e640000000800 */
[----:B------:R-:W-:Y:S02]  /*0c30*/  IMAD.X R3, RZ, RZ, ~R3, P0 ;  /* 0x000000ffff037224 */ /* 0x000fe400000e0e03 */
[----:B------:R-:W-:-:S04]  /*0c40*/  IMAD.WIDE.U32 R10, R5, R26, R16 ;  /* 0x0000001a050a7225 */ /* 0x000fc800078e0010 */
[----:B------:R-:W2:Y:S01]  /*0c50*/  LDC R20, c[0x0][0x608] ;  /* 0x00018200ff147b82 */ /* 0x000ea20000000800 */
[----:B------:R-:W-:Y:S02]  /*0c60*/  IMAD R8, R3, R26, RZ ;  /* 0x0000001a03087224 */ /* 0x000fe400078e02ff */
[----:B------:R-:W-:Y:S02]  /*0c70*/  IMAD.MOV.U32 R3, RZ, RZ, -0x1 ;  /* 0xffffffffff037424 */ /* 0x000fe400078e00ff */
[----:B------:R-:W-:-:S03]  /*0c80*/  IMAD R5, R5, R27, R8 ;  /* 0x0000001b05057224 */ /* 0x000fc600078e0208 */
[----:B------:R-:W3:Y:S01]  /*0c90*/  LDC R28, c[0x0][0x658] ;  /* 0x00019600ff1c7b82 */ /* 0x000ee20000000800 */
[----:B------:R-:W-:Y:S01]  /*0ca0*/  IMAD.IADD R5, R11, 0x1, R5 ;  /* 0x000000010b057824 */ /* 0x000fe200078e0205 */
[----:B0-----:R-:W-:-:S04]  /*0cb0*/  ISETP.NE.U32.AND P0, PT, R30, RZ, PT ;  /* 0x000000ff1e00720c */ /* 0x001fc80003f05070 */
[----:B------:R-:W-:Y:S02]  /*0cc0*/  ISETP.NE.AND.EX P0, PT, R31, RZ, PT, P0 ;  /* 0x000000ff1f00720c */ /* 0x000fe40003f05300 */
[----:B------:R-:W0:Y:S01]  /*0cd0*/  LDC R24, c[0x0][0x600] ;  /* 0x00018000ff187b82 */ /* 0x000e220000000800 */
[-CC-:B-1----:R-:W-:Y:S02]  /*0ce0*/  SHF.R.U64 R14, R10, R12.reuse, R5.reuse ;  /* 0x0000000c0a0e7219 */ /* 0x182fe40000001205 */
[----:B------:R-:W-:-:S05]  /*0cf0*/  SHF.R.U32.HI R5, RZ, R12, R5 ;  /* 0x0000000cff057219 */ /* 0x000fca0000011605 */
[----:B------:R-:W1:Y:S01]  /*0d00*/  LDC R15, c[0x0][0x648] ;  /* 0x00019200ff0f7b82 */ /* 0x000e620000000800 */
[-CC-:B--2---:R-:W-:Y:S02]  /*0d10*/  SHF.R.U64 R27, R14, R20.reuse, R5.reuse ;  /* 0x000000140e1b7219 */ /* 0x184fe40000001205 */
[----:B------:R-:W-:-:S05]  /*0d20*/  SHF.R.U32.HI R5, RZ, R20, R5 ;  /* 0x00000014ff057219 */ /* 0x000fca0000011605 */
[----:B------:R-:W2:Y:S01]  /*0d30*/  LDC R21, c[0x0][0x638] ;  /* 0x00018e00ff157b82 */ /* 0x000ea20000000800 */
[-CC-:B---3--:R-:W-:Y:S02]  /*0d40*/  SHF.R.U64 R20, R27, R28.reuse, R5.reuse ;  /* 0x0000001c1b147219 */ /* 0x188fe40000001205 */
[-C--:B------:R-:W-:Y:S02]  /*0d50*/  SHF.L.U32 R3, R3, R28.reuse, RZ ;  /* 0x0000001c03037219 */ /* 0x080fe400000006ff */
[----:B------:R-:W-:Y:S01]  /*0d60*/  SHF.R.U32.HI R5, RZ, R28, R5 ;  /* 0x0000001cff057219 */ /* 0x000fe20000011605 */
[----:B------:R-:W-:Y:S01]  /*0d70*/  IMAD.MOV.U32 R4, RZ, RZ, R20 ;  /* 0x000000ffff047224 */ /* 0x000fe200078e0014 */
[----:B------:R-:W-:Y:S01]  /*0d80*/  LOP3.LUT R12, RZ, R3, RZ, 0x33, !PT ;  /* 0x00000003ff0c7212 */ /* 0x000fe200078e33ff */
[----:B------:R-:W3:Y:S01]  /*0d90*/  LDC R25, c[0x0][0x610] ;  /* 0x00018400ff197b82 */ /* 0x000ee20000000800 */
[----:B------:R-:W-:Y:S05]  /*0da0*/  @!P0 BRA `(.L_x_10) ;  /* 0x0000000000288947 */ /* 0x000fea0003800000 */
[----:B------:R-:W4:Y:S02]  /*0db0*/  LDC R3, c[0x0][0x64c] ;  /* 0x00019300ff037b82 */ /* 0x000f240000000800 */
[----:B----4-:R-:W-:-:S05]  /*0dc0*/  IADD3 R3, P0, R20, R3, RZ ;  /* 0x0000000314037210 */ /* 0x010fca0007f1e0ff */
        /* <DEDUP_REMOVED lines=8> */
.L_x_10:
[----:B-1----:R-:W-:Y:S01]  /*0e50*/  SHF.R.U64 R4, R4, R15, R5 ;  /* 0x0000000f04047219 */ /* 0x002fe20000001205 */
[----:B0-----:R-:W-:Y:S01]  /*0e60*/  VIADD R5, R24, 0xffffffff ;  /* 0xffffffff18057836 */ /* 0x001fe20000000000 */
[----:B------:R-:W-:Y:S02]  /*0e70*/  SHF.L.U32 R3, R23, R28, RZ ;  /* 0x0000001c17037219 */ /* 0x000fe400000006ff */
[----:B------:R-:W-:Y:S01]  /*0e80*/  LOP3.LUT R12, R27, R12, RZ, 0xc0, !PT ;  /* 0x0000000c1b0c7212 */ /* 0x000fe200078ec0ff */
[----:B------:R-:W-:Y:S01]  /*0e90*/  IMAD.MOV R8, RZ, RZ, -R4 ;  /* 0x000000ffff087224 */ /* 0x000fe200078e0a04 */
[----:B------:R-:W-:Y:S02]  /*0ea0*/  SEL R6, R6, R29, !P1 ;  /* 0x0000001d06067207 */ /* 0x000fe40004800000 */
[----:B------:R-:W-:Y:S01]  /*0eb0*/  LOP3.LUT R5, R14, R5, RZ, 0xc0, !PT ;  /* 0x000000050e057212 */ /* 0x000fe200078ec0ff */
[----:B------:R-:W-:Y:S02]  /*0ec0*/  IMAD R9, R3, R4, R12 ;  /* 0x0000000403097224 */ /* 0x000fe400078e020c */
[----:B--2---:R-:W-:-:S02]  /*0ed0*/  IMAD R3, R8, R21, R20 ;  /* 0x0000001508037224 */ /* 0x004fc400078e0214 */
[----:B---3--:R-:W-:Y:S02]  /*0ee0*/  IMAD R6, R9, R25, R6 ;  /* 0x0000001909067224 */ /* 0x008fe400078e0206 */
[----:B------:R-:W-:Y:S02]  /*0ef0*/  IMAD R75, R3, R24, R5 ;  /* 0x00000018034b7224 */ /* 0x000fe400078e0205 */
[----:B------:R-:W-:-:S03]  /*0f00*/  IMAD.MOV.U32 R4, RZ, RZ, 0x1 ;  /* 0x00000001ff047424 */ /* 0x000fc600078e00ff */
[----:B------:R-:W-:Y:S02]  /*0f10*/  SEL R74, R75, R6, !P1 ;  /* 0x000000064b4a7207 */ /* 0x000fe40004800000 */
[----:B------:R-:W-:Y:S02]  /*0f20*/  PRMT R3, R4, 0x7610, R3 ;  /* 0x0000761004037816 */ /* 0x000fe40000000003 */
[----:B------:R-:W-:-:S07]  /*0f30*/  SEL R75, R6, R75, !P1 ;  /* 0x0000004b064b7207 */ /* 0x000fce0004800000 */
.L_x_8:
[----:B------:R-:W-:-:S08]  /*0f40*/  NOP ;  /* 0x0000000000007918 */ /* 0x000fd00000000000 */
[----:B------:R-:W0:Y:S02]  /*0f50*/  USETMAXREG.TRY_ALLOC.CTAPOOL UP0, 0xe8 ;  /* 0x000000e8000079c8 */ /* 0x000e240008000600 */
[----:B0-----:R-:W-:-:S13]  /*0f60*/  PLOP3.LUT P0, PT, PT, PT, UP0, 0x80, 0x0 ;  /* 0x000000000000781c */ /* 0x001fda0003f0f008 */
[----:B------:R-:W-:Y:S05]  /*0f70*/  @!P0 BRA `(.L_x_8) ;  /* 0xfffffffc00f08947 */ /* 0x000fea000383ffff */
[----:B------:R-:W-:Y:S01]  /*0f80*/  ULDC.64 UR4, c[0x0][0x598] ;  /* 0x0001660000047ab9 */ /* 0x000fe20000000a00 */
[----:B------:R-:W-:Y:S01]  /*0f90*/  ULDC.64 UR50, c[0x0][0x208] ;  /* 0x0000820000327ab9 */ /* 0x000fe20000000a00 */
[----:B------:R-:W-:-:S04]  /*0fa0*/  ISETP.NE.U32.AND P0, PT, RZ, UR4, PT ;  /* 0x00000004ff007c0c */ /* 0x000fc8000bf05070 */
[----:B------:R-:W-:-:S13]  /*0fb0*/  ISETP.NE.AND.EX P0, PT, RZ, UR5, PT, P0 ;  /* 0x00000005ff007c0c */ /* 0x000fda000bf05300 */
[----:B------:R-:W-:Y:S05]  /*0fc0*/  @!P0 BRA `(.L_x_11) ;  /* 0x00000000001c8947 */ /* 0x000fea0003800000 */
[----:B------:R-:W0:Y:S02]  /*0fd0*/  LDC.64 R4, c[0x0][0x598] ;  /* 0x00016600ff047b82 */ /* 0x000e240000000a00 */
[----:B0-----:R-:W2:Y:S02]  /*0fe0*/  LDG.E.64 R4, desc[UR50][R4.64] ;  /* 0x0000003204047981 */ /* 0x001ea4000c1e1b00 */
[----:B--2---:R-:W-:-:S04]  /*0ff0*/  ISETP.NE.U32.AND P0, PT, R4, RZ, PT ;  /* 0x000000ff0400720c */ /* 0x004fc80003f05070 */
[----:B------:R-:W-:-:S13]  /*1000*/  ISETP.NE.AND.EX P0, PT, R5, RZ, PT, P0 ;  /* 0x000000ff0500720c */ /* 0x000fda0003f05300 */
[----:B------:R-:W-:Y:S05]  /*1010*/  @!P0 BRA `(.L_x_11) ;  /* 0x0000000000088947 */ /* 0x000fea0003800000 */
[----:B------:R0:W5:Y:S01]  /*1020*/  LD.E R23, desc[UR50][R4.64] ;  /* 0x0000003204177980 */ /* 0x000162000c101900 */
[----:B------:R-:W-:Y:S05]  /*1030*/  BRA `(.L_x_12) ;  /* 0x0000000000247947 */ /* 0x000fea0003800000 */
.L_x_11:
[----:B------:R-:W-:Y:S02]  /*1040*/  ULDC.64 UR4, c[0x0][0x588] ;  /* 0x0001620000047ab9 */ /* 0x000fe40000000a00 */
[----:B------:R-:W-:-:S04]  /*1050*/  ISETP.NE.U32.AND P0, PT, RZ, UR4, PT ;  /* 0x00000004ff007c0c */ /* 0x000fc8000bf05070 */
[----:B------:R-:W-:-:S13]  /*1060*/  ISETP.NE.AND.EX P0, PT, RZ, UR5, PT, P0 ;  /* 0x00000005ff007c0c */ /* 0x000fda000bf05300 */
[----:B------:R-:W-:Y:S05]  /*1070*/  @!P0 BRA `(.L_x_13) ;  /* 0x00000000000c8947 */ /* 0x000fea0003800000 */
[----:B------:R-:W0:Y:S02]  /*1080*/  LDC.64 R4, c[0x0][0x588] ;  /* 0x00016200ff047b82 */ /* 0x000e240000000a00 */
[----:B0-----:R1:W5:Y:S01]  /*1090*/  LDG.E R23, desc[UR50][R4.64] ;  /* 0x0000003204177981 */ /* 0x001362000c1e1900 */
[----:B------:R-:W-:Y:S05]  /*10a0*/  BRA `(.L_x_12) ;  /* 0x0000000000087947 */ /* 0x000fea0003800000 */
.L_x_13:
[----:B------:R-:W-:Y:S02]  /*10b0*/  ULDC UR4, c[0x0][0x580] ;  /* 0x0001600000047ab9 */ /* 0x000fe40000000800 */
[----:B------:R-:W-:-:S07]  /*10c0*/  IMAD.U32 R23, RZ, RZ, UR4 ;  /* 0x00000004ff177e24 */ /* 0x000fce000f8e00ff */
.L_x_12:
[----:B------:R-:W-:Y:S02]  /*10d0*/  ULDC.64 UR4, c[0x0][0x5a0] ;  /* 0x0001680000047ab9 */ /* 0x000fe40000000a00 */
[----:B------:R-:W-:-:S04]  /*10e0*/  ISETP.NE.U32.AND P0, PT, RZ, UR4, PT ;  /* 0x00000004ff007c0c */ /* 0x000fc8000bf05070 */
[----:B------:R-:W-:-:S13]  /*10f0*/  ISETP.NE.AND.EX P0, PT, RZ, UR5, PT, P0 ;  /* 0x00000005ff007c0c */ /* 0x000fda000bf05300 */
[----:B------:R-:W-:Y:S05]  /*1100*/  @!P0 BRA `(.L_x_14) ;  /* 0x00000000001c8947 */ /* 0x000fea0003800000 */
[----:B01----:R-:W0:Y:S02]  /*1110*/  LDC.64 R4, c[0x0][0x5a0] ;  /* 0x00016800ff047b82 */ /* 0x003e240000000a00 */
[----:B0-----:R-:W2:Y:S02]  /*1120*/  LDG.E.64 R4, desc[UR50][R4.64] ;  /* 0x0000003204047981 */ /* 0x001ea4000c1e1b00 */
[----:B--2---:R-:W-:-:S04]  /*1130*/  ISETP.NE.U32.AND P0, PT, R4, RZ, PT ;  /* 0x000000ff0400720c */ /* 0x004fc80003f05070 */
[----:B------:R-:W-:-:S13]  /*1140*/  ISETP.NE.AND.EX P0, PT, R5, RZ, PT, P0 ;  /* 0x000000ff0500720c */ /* 0x000fda0003f05300 */
[----:B------:R-:W-:Y:S05]  /*1150*/  @!P0 BRA `(.L_x_14) ;  /* 0x0000000000088947 */ /* 0x000fea0003800000 */
[----:B------:R0:W5:Y:S01]  /*1160*/  LD.E R58, desc[UR50][R4.64] ;  /* 0x00000032043a7980 */ /* 0x000162000c101900 */
[----:B------:R-:W-:Y:S05]  /*1170*/  BRA `(.L_x_15) ;  /* 0x0000000000247947 */ /* 0x000fea0003800000 */
.L_x_14:
[----:B------:R-:W-:Y:S02]  /*1180*/  ULDC.64 UR4, c[0x0][0x590] ;  /* 0x0001640000047ab9 */ /* 0x000fe40000000a00 */
[----:B------:R-:W-:-:S04]  /*1190*/  ISETP.NE.U32.AND P0, PT, RZ, UR4, PT ;  /* 0x00000004ff007c0c */ /* 0x000fc8000bf05070 */
[----:B------:R-:W-:-:S13]  /*11a0*/  ISETP.NE.AND.EX P0, PT, RZ, UR5, PT, P0 ;  /* 0x00000005ff007c0c */ /* 0x000fda000bf05300 */
[----:B------:R-:W-:Y:S05]  /*11b0*/  @!P0 BRA `(.L_x_16) ;  /* 0x00000000000c8947 */ /* 0x000fea0003800000 */
[----:B------:R-:W2:Y:S02]  /*11c0*/  LDC.64 R58, c[0x0][0x590] ;  /* 0x00016400ff3a7b82 */ /* 0x000ea40000000a00 */
[----:B--2---:R2:W5:Y:S01]  /*11d0*/  LDG.E R58, desc[UR50][R58.64] ;  /* 0x000000323a3a7981 */ /* 0x004562000c1e1900 */
[----:B------:R-:W-:Y:S05]  /*11e0*/  BRA `(.L_x_15) ;  /* 0x0000000000087947 */ /* 0x000fea0003800000 */
.L_x_16:
[----:B------:R-:W-:Y:S02]  /*11f0*/  ULDC UR4, c[0x0][0x584] ;  /* 0x0001610000047ab9 */ /* 0x000fe40000000800 */
[----:B------:R-:W-:-:S07]  /*1200*/  IMAD.U32 R58, RZ, RZ, UR4 ;  /* 0x00000004ff3a7e24 */ /* 0x000fce000f8e00ff */
.L_x_15:
[----:B------:R-:W-:-:S13]  /*1210*/  LOP3.LUT P0, RZ, R3, 0xff, RZ, 0xc0, !PT ;  /* 0x000000ff03ff7812 */ /* 0x000fda000780c0ff */
[----:B------:R-:W-:Y:S05]  /*1220*/  @!P0 EXIT ;  /* 0x000000000000894d */ /* 0x000fea0003800000 */
[----:B01----:R-:W2:Y:S01]  /*1230*/  LDC.64 R4, c[0x0][0x5c8] ;  /* 0x00017200ff047b82 */ /* 0x003ea20000000a00 */
[----:B------:R-:W-:Y:S01]  /*1240*/  LOP3.LUT R7, R7, 0x1, RZ, 0xc0, !PT ;  /* 0x0000000107077812 */ /* 0x000fe200078ec0ff */
[----:B------:R-:W-:Y:S01]  /*1250*/  ULDC.64 UR4, c[0x0][0x288] ;  /* 0x0000a20000047ab9 */ /* 0x000fe20000000a00 */
[----:B------:R-:W-:Y:S01]  /*1260*/  SHF.R.U32.HI R3, RZ, 0x1, R0 ;  /* 0x00000001ff037819 */ /* 0x000fe20000011600 */
[----:B------:R-:W-:Y:S01]  /*1270*/  IMAD.U32 R9, RZ, RZ, UR4 ;  /* 0x00000004ff097e24 */ /* 0x000fe2000f8e00ff */
[----:B------:R-:W-:Y:S01]  /*1280*/  SHF.R.U32.HI R0, RZ, 0x2, R65 ;  /* 0x00000002ff007819 */ /* 0x000fe20000011641 */
[----:B------:R-:W-:Y:S01]  /*1290*/  UIADD3 UR4, UR5, 0x1f, URZ ;  /* 0x0000001f05047890 */ /* 0x000fe2000fffe03f */
[----:B------:R-:W-:Y:S01]  /*12a0*/  IMAD.SHL.U32 R11, R7, 0x40, RZ ;  /* 0x00000040070b7824 */ /* 0x000fe200078e00ff */
[----:B------:R-:W0:Y:S01]  /*12b0*/  LDC R62, c[0x0][0x658] ;  /* 0x00019600ff3e7b82 */ /* 0x000e220000000800 */
[----:B------:R-:W-:Y:S01]  /*12c0*/  LOP3.LUT R0, R0, 0x7, RZ, 0xc0, !PT ;  /* 0x0000000700007812 */ /* 0x000fe200078ec0ff */
[----:B------:R-:W-:Y:S01]  /*12d0*/  USHF.R.S32.HI UR5, URZ, 0x1f, UR4 ;  /* 0x0000001f3f057899 */ /* 0x000fe20008011404 */
[----:B------:R-:W-:Y:S01]  /*12e0*/  LOP3.LUT R3, R3, 0x30, RZ, 0xc0, !PT ;  /* 0x0000003003037812 */ /* 0x000fe200078ec0ff */
[----:B------:R-:W-:Y:S01]  /*12f0*/  ULDC.64 UR42, c[0x0][0x5b0] ;  /* 0x00016c00002a7ab9 */ /* 0x000fe20000000a00 */
[--C-:B------:R-:W-:Y:S01]  /*1300*/  LOP3.LUT R56, R11, 0x40, R0.reuse, 0xe2, !PT ;  /* 0x000000400b387812 */ /* 0x100fe200078ee200 */
[----:B------:R-:W-:Y:S01]  /*1310*/  ULEA.HI UR5, UR5, UR4, URZ, 0x5 ;  /* 0x0000000405057291 */ /* 0x000fe2000f8f283f */
[C---:B------:R-:W-:Y:S01]  /*1320*/  LOP3.LUT R64, R65.reuse, 0x3, RZ, 0xc0, !PT ;  /* 0x0000000341407812 */ /* 0x040fe200078ec0ff */
[----:B------:R-:W-:Y:S01]  /*1330*/  USHF.L.U64.HI UR41, UR42, 0x8, UR43 ;  /* 0x000000082a297899 */ /* 0x000fe2000801022b */
[-C--:B------:R-:W-:Y:S01]  /*1340*/  IADD3 R0, RZ, -R3.reuse, -R0 ;  /* 0x80000003ff007210 */ /* 0x080fe20007ffe800 */
[----:B------:R-:W-:Y:S01]  /*1350*/  USHF.R.S32.HI UR43, URZ, 0x5, UR5 ;  /* 0x000000053f2b7899 */ /* 0x000fe20008011405 */
[----:B------:R-:W-:Y:S01]  /*1360*/  LOP3.LUT R56, R56, R3, RZ, 0xfc, !PT ;  /* 0x0000000338387212 */ /* 0x000fe200078efcff */
[----:B------:R-:W-:Y:S01]  /*1370*/  IMAD.MOV.U32 R3, RZ, RZ, -0x1 ;  /* 0xffffffffff037424 */ /* 0x000fe200078e00ff */
[----:B------:R-:W-:Y:S01]  /*1380*/  LOP3.LUT R66, R65, 0x80, RZ, 0xc0, !PT ;  /* 0x0000008041427812 */ /* 0x000fe200078ec0ff */
[----:B------:R-:W-:Y:S01]  /*1390*/  IMAD R64, R64, -0x2, R9 ;  /* 0xfffffffe40407824 */ /* 0x000fe200078e0209 */
[----:B------:R-:W-:Y:S01]  /*13a0*/  UISETP.LT.AND UP0, UPT, UR43, 0x1, UPT ;  /* 0x000000012b00788c */ /* 0x000fe2000bf01270 */
[----:B------:R-:W-:Y:S01]  /*13b0*/  IMAD.MOV.U32 R9, RZ, RZ, 0x1 ;  /* 0x00000001ff097424 */ /* 0x000fe200078e00ff */
[----:B------:R-:W-:Y:S01]  /*13c0*/  ULDC UR4, c[0x0][0x284] ;  /* 0x0000a10000047ab9 */ /* 0x000fe20000000800 */
[C---:B--2---:R-:W-:Y:S01]  /*13d0*/  IMAD.SHL.U32 R59, R4.reuse, 0x100, RZ ;  /* 0x00000100043b7824 */ /* 0x044fe200078e00ff */
[----:B------:R-:W-:Y:S01]  /*13e0*/  USHF.L.U32 UR42, UR42, 0x8, URZ ;  /* 0x000000082a2a7899 */ /* 0x000fe2000800063f */
[----:B------:R-:W-:Y:S01]  /*13f0*/  IMAD R0, R7, -0x40, R0 ;  /* 0xffffffc007007824 */ /* 0x000fe200078e0200 */
[----:B------:R-:W-:Y:S01]  /*1400*/  USEL UR47, UR43, 0x1, UP0 ;  /* 0x000000012b2f7887 */ /* 0x000fe20008000000 */
[C-C-:B------:R-:W-:Y:S01]  /*1410*/  SHF.L.U64.HI R63, R4.reuse, 0x3, R5.reuse ;  /* 0x00000003043f7819 */ /* 0x140fe20000010205 */
[----:B------:R-:W-:Y:S01]  /*1420*/  IMAD.SHL.U32 R60, R4, 0x8, RZ ;  /* 0x00000008043c7824 */ /* 0x000fe200078e00ff */
[-C--:B0-----:R-:W-:Y:S01]  /*1430*/  SHF.L.U32 R3, R3, R62.reuse, RZ ;  /* 0x0000003e03037219 */ /* 0x081fe200000006ff */
[----:B------:R-:W-:Y:S01]  /*1440*/  IMAD.SHL.U32 R65, R65, 0x2, RZ ;  /* 0x0000000241417824 */ /* 0x000fe200078e00ff */
[----:B------:R-:W-:Y:S01]  /*1450*/  SHF.L.U32 R62, R9, R62, RZ ;  /* 0x0000003e093e7219 */ /* 0x000fe200000006ff */
[----:B------:R-:W-:Y:S01]  /*1460*/  VIADD R71, R0, UR4 ;  /* 0x0000000400477c36 */ /* 0x000fe20008000000 */
[----:B------:R-:W-:Y:S01]  /*1470*/  SHF.L.U64.HI R61, R4, 0x8, R5 ;  /* 0x00000008043d7819 */ /* 0x000fe20000010205 */
[----:B------:R-:W-:Y:S01]  /*1480*/  IMAD.MOV.U32 R57, RZ, RZ, RZ ;  /* 0x000000ffff397224 */ /* 0x000fe200078e00ff */
[----:B------:R-:W-:Y:S01]  /*1490*/  LOP3.LUT R72, R18, 0x1, RZ, 0xfc, !PT ;  /* 0x0000000112487812 */ /* 0x000fe200078efcff */
[----:B------:R-:W-:Y:S01]  /*14a0*/  ULOP3.LUT UR44, UR42, 0x2, URZ, 0xfc, !UPT ;  /* 0x000000022a2c7892 */ /* 0x000fe2000f8efc3f */
[----:B------:R-:W-:Y:S01]  /*14b0*/  SHF.R.U32.HI R66, RZ, 0x7, R66 ;  /* 0x00000007ff427819 */ /* 0x000fe20000011642 */
[----:B------:R-:W-:Y:S01]  /*14c0*/  ULOP3.LUT UR45, UR42, 0x10, URZ, 0xfc, !UPT ;  /* 0x000000102a2d7892 */ /* 0x000fe2000f8efc3f */
[----:B------:R-:W-:Y:S01]  /*14d0*/  LOP3.LUT R67, RZ, R3, RZ, 0x33, !PT ;  /* 0x00000003ff437212 */ /* 0x000fe200078e33ff */
[----:B------:R-:W-:Y:S01]  /*14e0*/  ULOP3.LUT UR46, UR42, 0x12, URZ, 0xfc, !UPT ;  /* 0x000000122a2e7892 */ /* 0x000fe2000f8efc3f */
[C---:B------:R-:W-:Y:S01]  /*14f0*/  LOP3.LUT R68, R59.reuse, 0x2, RZ, 0xfc, !PT ;  /* 0x000000023b447812 */ /* 0x040fe200078efcff */
[----:B------:R-:W-:Y:S01]  /*1500*/  UIADD3 UR47, UR43, -UR47, URZ ;  /* 0x8000002f2b2f7290 */ /* 0x000fe2000fffe03f */
[C---:B------:R-:W-:Y:S01]  /*1510*/  LOP3.LUT R69, R59.reuse, 0x10, RZ, 0xfc, !PT ;  /* 0x000000103b457812 */ /* 0x040fe200078efcff */
[----:B------:R-:W-:Y:S01]  /*1520*/  UMOV UR38, URZ ;  /* 0x0000003f00267c82 */ /* 0x000fe20008000000 */
[----:B------:R-:W-:Y:S01]  /*1530*/  LOP3.LUT R70, R59, 0x12, RZ, 0xfc, !PT ;  /* 0x000000123b467812 */ /* 0x000fe200078efcff */
[----:B------:R-:W-:-:S08]  /*1540*/  UMOV UR39, URZ ;  /* 0x0000003f00277c82 */ /* 0x000fd00008000000 */
.L_x_98:
[----:B0-----:R-:W0:Y:S01]  /*1550*/  SHFL.IDX PT, R0, R66, RZ, 0x1f ;  /* 0x00001fff42007589 */ /* 0x001e2200000e0000 */
[----:B------:R-:W1:Y:S01]  /*1560*/  S2UR UR6, SR_CgaCtaId ;  /* 0x00000000000679c3 */ /* 0x000e620000008800 */
[----:B------:R-:W-:Y:S01]  /*1570*/  UMOV UR48, 0x400 ;  /* 0x0000040000307882 */ /* 0x000fe20000000000 */
[----:B0-----:R-:W-:Y:S01]  /*1580*/  R2UR UR4, R0 ;  /* 0x00000000000472ca */ /* 0x001fe200000e0000 */
[----:B-1----:R-:W-:-:S12]  /*1590*/  ULEA UR48, UR6, UR48, 0x18 ;  /* 0x0000003006307291 */ /* 0x002fd8000f8ec03f */
[----:B------:R-:W-:-:S04]  /*15a0*/  ULEA.HI UR5, UR4, UR4, URZ, 0x1 ;  /* 0x0000000404057291 */ /* 0x000fc8000f8f083f */
[----:B------:R-:W-:-:S04]  /*15b0*/  ULOP3.LUT UR5, UR5, 0xffffe, URZ, 0xc0, !UPT ;  /* 0x000ffffe05057892 */ /* 0x000fc8000f8ec03f */
[----:B------:R-:W-:-:S03]  /*15c0*/  UIADD3 UR5, UR4, -UR5, URZ ;  /* 0x8000000504057290 */ /* 0x000fc6000fffe03f */
[----:B------:R-:W-:Y:S01]  /*15d0*/  ULDC UR4, c[0x0][0x28c] ;  /* 0x0000a30000047ab9 */ /* 0x000fe20000000800 */
[----:B------:R-:W-:Y:S01]  /*15e0*/  ULEA UR5, UR5, UR48, 0xc ;  /* 0x0000003005057291 */ /* 0x000fe2000f8e603f */
[----:B------:R-:W-:-:S03]  /*15f0*/  ISETP.LT.AND P0, PT, RZ, UR4, PT ;  /* 0x00000004ff007c0c */ /* 0x000fc6000bf01270 */
[----:B------:R-:W-:-:S04]  /*1600*/  UIADD3 UR5, UR5, 0x180, URZ ;  /* 0x0000018005057890 */ /* 0x000fc8000fffe03f */
[----:B------:R-:W-:-:S04]  /*1610*/  USHF.R.U32.HI UR5, URZ, 0x4, UR5 ;  /* 0x000000043f057899 */ /* 0x000fc80008011605 */
[----:B------:R-:W-:-:S04]  /*1620*/  ULOP3.LUT UR5, UR5, 0x3fff, URZ, 0xc0, !UPT ;  /* 0x00003fff05057892 */ /* 0x000fc8000f8ec03f */
[----:B------:R-:W-:Y:S01]  /*1630*/  ULOP3.LUT UR49, UR5, 0x10000, URZ, 0xfc, !UPT ;  /* 0x0001000005317892 */ /* 0x000fe2000f8efc3f */
[----:B--2-45:R-:W-:Y:S11]  /*1640*/  @P0 BRA `(.L_x_17) ;  /* 0x0000000000400947 */ /* 0x034ff60003800000 */
[----:B------:R-:W-:Y:S01]  /*1650*/  MOV R0, 0x0 ;  /* 0x0000000000007802 */ /* 0x000fe20000000f00 */
[----:B------:R-:W-:Y:S01]  /*1660*/  ULDC.64 UR4, c[0x4][0x68] ;  /* 0x01001a0000047ab9 */ /* 0x000fe20000000a00 */
[----:B------:R-:W-:Y:S01]  /*1670*/  ULDC.64 UR6, c[0x4][0x8] ;  /* 0x0100020000067ab9 */ /* 0x000fe20000000a00 */
[----:B------:R-:W-:Y:S01]  /*1680*/  IMAD.U32 R4, RZ, RZ, UR4 ;  /* 0x00000004ff047e24 */ /* 0x000fe2000f8e00ff */
[----:B------:R0:W1:Y:S01]  /*1690*/  LDC.64 R14, c[0x4][R0] ;  /* 0x01000000000e7b82 */ /* 0x0000620000000a00 */
[----:B------:R-:W-:Y:S01]  /*16a0*/  IMAD.U32 R5, RZ, RZ, UR5 ;  /* 0x00000005ff057e24 */ /* 0x000fe2000f8e00ff */
[----:B------:R-:W-:Y:S01]  /*16b0*/  ULDC.64 UR4, c[0x4][0x70] ;  /* 0x01001c0000047ab9 */ /* 0x000fe20000000a00 */
[----:B------:R-:W-:Y:S02]  /*16c0*/  IMAD.U32 R10, RZ, RZ, UR6 ;  /* 0x00000006ff0a7e24 */ /* 0x000fe4000f8e00ff */
[----:B------:R-:W-:Y:S02]  /*16d0*/  IMAD.U32 R6, RZ, RZ, UR4 ;  /* 0x00000004ff067e24 */ /* 0x000fe4000f8e00ff */
[----:B------:R-:W-:-:S02]  /*16e0*/  IMAD.U32 R7, RZ, RZ, UR5 ;  /* 0x00000005ff077e24 */ /* 0x000fc4000f8e00ff */
[----:B------:R-:W-:Y:S02]  /*16f0*/  IMAD.U32 R11, RZ, RZ, UR7 ;  /* 0x00000007ff0b7e24 */ /* 0x000fe4000f8e00ff */
[----:B------:R-:W-:Y:S02]  /*1700*/  IMAD.MOV.U32 R8, RZ, RZ, 0x1e1 ;  /* 0x000001e1ff087424 */ /* 0x000fe400078e00ff */
[----:B------:R-:W-:Y:S02]  /*1710*/  IMAD.MOV.U32 R12, RZ, RZ, 0x1 ;  /* 0x00000001ff0c7424 */ /* 0x000fe400078e00ff */
[----:B0-----:R-:W-:-:S07]  /*1720*/  IMAD.MOV.U32 R13, RZ, RZ, RZ ;  /* 0x000000ffff0d7224 */ /* 0x001fce00078e00ff */
[----:B------:R-:W-:-:S07]  /*1730*/  LEPC R20, `(.L_x_17) ;  /* 0x000000001014794e */ /* 0x000fce0000000000 */
[----:B-1---5:R-:W-:Y:S05]  /*1740*/  CALL.ABS.NOINC R14 ;  /* 0x000000000e007343 */ /* 0x022fea0003c00000 */
.L_x_17:
[----:B------:R-:W-:-:S13]  /*1750*/  ISETP.NE.AND P0, PT, R72, 0x3, PT ;  /* 0x000000034800780c */ /* 0x000fda0003f05270 */
[----:B------:R-:W-:Y:S05]  /*1760*/  @!P0 BRA `(.L_x_18) ;  /* 0x0000000000048947 */ /* 0x000fea0003800000 */
[----:B------:R-:W-:Y:S01]  /*1770*/  BPT.TRAP 0x1 ;  /* 0x000000040000795c */ /* 0x000fe20000300000 */
.L_x_18:
[----:B------:R-:W-:Y:S02]  /*1780*/  IMAD.U32 R3, RZ, RZ, UR39 ;  /* 0x00000027ff037e24 */ /* 0x000fe4000f8e00ff */
[----:B------:R-:W-:-:S03]  /*1790*/  IMAD.U32 R0, RZ, RZ, UR38 ;  /* 0x00000026ff007e24 */ /* 0x000fc6000f8e00ff */
[----:B------:R-:W-:Y:S02]  /*17a0*/  LEA R3, R3, UR48, 0x3 ;  /* 0x0000003003037c11 */ /* 0x000fe4000f8e18ff */
[----:B------:R-:W-:-:S04]  /*17b0*/  SHF.L.U32 R0, R0, 0x1f, RZ ;  /* 0x0000001f00007819 */ /* 0x000fc800000006ff */
[----:B------:R0:W1:Y:S01]  /*17c0*/  SYNCS.PHASECHK.TRANS64.TRYWAIT P1, [R3+URZ], R0 ;  /* 0x00000000030075a7 */ /* 0x000062000802017f */
[----:B------:R-:W-:Y:S05]  /*17d0*/  @!P0 BRA `(.L_x_19) ;  /* 0x0000000000048947 */ /* 0x000fea0003800000 */
[----:B------:R-:W-:Y:S01]  /*17e0*/  BPT.TRAP 0x1 ;  /* 0x000000040000795c */ /* 0x000fe20000300000 */
.L_x_19:
[----:B------:R-:W-:-:S05]  /*17f0*/  IMAD.U32 R4, RZ, RZ, UR47 ;  /* 0x0000002fff047e24 */ /* 0x000fca000f8e00ff */
[----:B------:R-:W-:Y:S01]  /*1800*/  ISETP.GE.AND P2, PT, R4, 0x1, PT ;  /* 0x000000010400780c */ /* 0x000fe20003f46270 */
[----:B-1----:R-:W-:-:S12]  /*1810*/  @P1 BRA `(.L_x_20) ;  /* 0x0000000000081947 */ /* 0x002fd80003800000 */
[----:B------:R-:W1:Y:S02]  /*1820*/  SYNCS.PHASECHK.TRANS64.TRYWAIT P1, [R3+URZ], R0 ;  /* 0x00000000030075a7 */ /* 0x000e64000802017f */
[----:B-1----:R-:W-:Y:S05]  /*1830*/  @!P1 BRA `(.L_x_21) ;  /* 0x0000005000849947 */ /* 0x002fea0003800000 */
.L_x_20:
[----:B------:R-:W-:Y:S05]  /*1840*/  WARPSYNC.ALL ;  /* 0x0000000000007948 */ /* 0x000fea0003800000 */
[----:B------:R-:W-:Y:S01]  /*1850*/  UIADD3 UR4, UR48, 0x30180, URZ ;  /* 0x0003018030047890 */ /* 0x000fe2000fffe03f */
[----:B------:R-:W-:Y:S01]  /*1860*/  WARPGROUP.ARRIVE ;  /* 0x00000000000079c5 */ /* 0x000fe20000000000 */
[----:B------:R-:W-:Y:S02]  /*1870*/  ULEA UR10, UR39, UR49, 0xb ;  /* 0x00000031270a7291 */ /* 0x000fe4000f8e583f */
[----:B------:R-:W-:Y:S01]  /*1880*/  USHF.R.U32.HI UR4, URZ, 0x4, UR4 ;  /* 0x000000043f047899 */ /* 0x000fe20008011604 */
[----:B------:R-:W-:Y:S01]  /*1890*/  UMOV UR5, 0x80000020 ;  /* 0x8000002000057882 */ /* 0x000fe20000000000 */
[----:B------:R-:W-:-:S02]  /*18a0*/  UMOV UR7, 0x80000020 ;  /* 0x8000002000077882 */ /* 0x000fc40000000000 */
[----:B------:R-:W-:Y:S02]  /*18b0*/  ULOP3.LUT UR4, UR4, 0x3fff, URZ, 0xc0, !UPT ;  /* 0x00003fff04047892 */ /* 0x000fe4000f8ec03f */
[----:B------:R-:W-:Y:S02]  /*18c0*/  UIADD3 UR11, UR10, 0x200, URZ ;  /* 0x000002000a0b7890 */ /* 0x000fe4000fffe03f */
[----:B------:R-:W-:Y:S02]  /*18d0*/  ULOP3.LUT UR8, UR4, 0x10000, URZ, 0xfc, !UPT ;  /* 0x0001000004087892 */ /* 0x000fe4000f8efc3f */
[----:B------:R-:W-:Y:S02]  /*18e0*/  UIADD3 UR12, UR10, 0x400, URZ ;  /* 0x000004000a0c7890 */ /* 0x000fe4000fffe03f */
[----:B------:R-:W-:Y:S01]  /*18f0*/  ULEA UR9, UR39, UR8, 0x6 ;  /* 0x0000000827097291 */ /* 0x000fe2000f8e303f */
[----:B------:R-:W-:Y:S01]  /*1900*/  UMOV UR4, UR10 ;  /* 0x0000000a00047c82 */ /* 0x000fe20008000000 */
[----:B------:R-:W-:-:S05]  /*1910*/  UIADD3 UR13, UR10, 0x600, URZ ;  /* 0x000006000a0d7890 */ /* 0x000fca000fffe03f */
[----:B------:R-:W-:Y:S02]  /*1920*/  UMOV UR6, UR9 ;  /* 0x0000000900067c82 */ /* 0x000fe40008000000 */
[----:B------:R-:W-:Y:S01]  /*1930*/  HGMMA.64x16x16.F32.BF16 R48, gdesc[UR4], RZ, !UPT, gsb0 ;  /* 0x00200000043079f0 */ /* 0x000fe2000c0018ff */
[----:B------:R-:W-:Y:S01]  /*1940*/  UMOV UR4, UR11 ;  /* 0x0000000b00047c82 */ /* 0x000fe20008000000 */
[----:B------:R-:W-:Y:S01]  /*1950*/  UMOV UR5, 0x80000020 ;  /* 0x8000002000057882 */ /* 0x000fe20000000000 */
[----:B------:R-:W-:Y:S01]  /*1960*/  UIADD3 UR11, UR10, 0x402, URZ ;  /* 0x000004020a0b7890 */ /* 0x000fe2000fffe03f */
[----:B------:R-:W-:Y:S02]  /*1970*/  WARPGROUP.DEPBAR.LE gsb0, 0x0 ;  /* 0x00008000000079c5 */ /* 0x000fe40000010000 */
[----:B------:R-:W-:-:S06]  /*1980*/  WARPGROUP.ARRIVE ;  /* 0x00000000000079c5 */ /* 0x000fcc0000000000 */
[----:B------:R-:W-:Y:S01]  /*1990*/  HGMMA.64x16x16.F32.BF16 R40, gdesc[UR4], RZ, !UPT, gsb0 ;  /* 0x00200000042879f0 */ /* 0x000fe2000c0018ff */
[----:B------:R-:W-:Y:S01]  /*19a0*/  UMOV UR4, UR12 ;  /* 0x0000000c00047c82 */ /* 0x000fe20008000000 */
[----:B------:R-:W-:Y:S01]  /*19b0*/  UMOV UR5, 0x80000020 ;  /* 0x8000002000057882 */ /* 0x000fe20000000000 */
        /* <DEDUP_REMOVED lines=8> */
[----:B------:R-:W-:Y:S02]  /*1a40*/  UIADD3 UR4, UR10, 0x2, URZ ;  /* 0x000000020a047890 */ /* 0x000fe4000fffe03f */
[----:B------:R-:W-:Y:S01]  /*1a50*/  UIADD3 UR6, UR9, 0x2, URZ ;  /* 0x0000000209067890 */ /* 0x000fe2000fffe03f */
[----:B------:R-:W-:Y:S01]  /*1a60*/  UMOV UR5, 0x80000020 ;  /* 0x8000002000057882 */ /* 0x000fe20000000000 */
[----:B------:R-:W-:Y:S01]  /*1a70*/  UMOV UR7, 0x80000020 ;  /* 0x8000002000077882 */ /* 0x000fe20000000000 */
[----:B------:R-:W-:Y:S02]  /*1a80*/  UIADD3 UR9, UR10, 0x202, URZ ;  /* 0x000002020a097890 */ /* 0x000fe4000fffe03f */
[----:B------:R-:W-:Y:S01]  /*1a90*/  UIADD3 UR10, UR10, 0x602, URZ ;  /* 0x000006020a0a7890 */ /* 0x000fe2000fffe03f */
[----:B------:R-:W-:Y:S02]  /*1aa0*/  WARPGROUP.DEPBAR.LE gsb0, 0x0 ;  /* 0x00008000000079c5 */ /* 0x000fe40000010000 */
[----:B------:R-:W-:-:S06]  /*1ab0*/  WARPGROUP.ARRIVE ;  /* 0x00000000000079c5 */ /* 0x000fcc0000000000 */
[----:B------:R-:W-:Y:S01]  /*1ac0*/  HGMMA.64x16x16.F32.BF16 R48, gdesc[UR4], R48, gsb0 ;  /* 0x00200000043079f0 */ /* 0x000fe20008001830 */
[----:B------:R-:W-:Y:S01]  /*1ad0*/  UMOV UR4, UR9 ;  /* 0x0000000900047c82 */ /* 0x000fe20008000000 */
[----:B------:R-:W-:Y:S01]  /*1ae0*/  UMOV UR5, 0x80000020 ;  /* 0x8000002000057882 */ /* 0x000fe20000000000 */
        /* <DEDUP_REMOVED lines=12> */
[----:B------:R-:W-:Y:S03]  /*1bb0*/  HGMMA.64x16x16.F32.BF16 R24, gdesc[UR4], R24, gsb0 ;  /* 0x00200000041879f0 */ /* 0x000fe60008001818 */
[----:B------:R-:W-:Y:S02]  /*1bc0*/  WARPGROUP.DEPBAR.LE gsb0, 0x0 ;  /* 0x00008000000079c5 */ /* 0x000fe40000010000 */
[----:B------:R-:W-:Y:S05]  /*1bd0*/  @!P2 BRA `(.L_x_22) ;  /* 0x00000004006ca947 */ /* 0x000fea0003800000 */
[----:B------:R-:W-:Y:S01]  /*1be0*/  UIADD3 UR9, UR39, 0x1, URZ ;  /* 0x0000000127097890 */ /* 0x000fe2000fffe03f */
[----:B01----:R-:W-:Y:S02]  /*1bf0*/  IMAD.U32 R0, RZ, RZ, UR47 ;  /* 0x0000002fff007e24 */ /* 0x003fe4000f8e00ff */
[----:B------:R-:W-:Y:S01]  /*1c00*/  IMAD.U32 R3, RZ, RZ, UR39 ;  /* 0x00000027ff037e24 */ /* 0x000fe2000f8e00ff */
[----:B------:R-:W-:-:S04]  /*1c10*/  UISETP.NE.AND UP0, UPT, UR9, 0x6, UPT ;  /* 0x000000060900788c */ /* 0x000fc8000bf05270 */
[----:B------:R-:W-:Y:S02]  /*1c20*/  USEL UR4, URZ, 0x1, UP0 ;  /* 0x000000013f047887 */ /* 0x000fe40008000000 */
[----:B------:R-:W-:Y:S02]  /*1c30*/  USEL UR9, UR9, URZ, UP0 ;  /* 0x0000003f09097287 */ /* 0x000fe40008000000 */
[----:B------:R-:W-:-:S06]  /*1c40*/  ULOP3.LUT UR4, UR38, UR4, URZ, 0x3c, !UPT ;  /* 0x0000000426047292 */ /* 0x000fcc000f8e3c3f */
[----:B------:R-:W-:-:S07]  /*1c50*/  IMAD.U32 R6, RZ, RZ, UR4 ;  /* 0x00000004ff067e24 */ /* 0x000fce000f8e00ff */
.L_x_29:
[----:B------:R-:W-:Y:S05]  /*1c60*/  @!P0 BRA `(.L_x_23) ;  /* 0x0000000000048947 */ /* 0x000fea0003800000 */
[----:B------:R-:W-:Y:S01]  /*1c70*/  BPT.TRAP 0x1 ;  /* 0x000000040000795c */ /* 0x000fe20000300000 */
.L_x_23:
[----:B------:R-:W-:Y:S01]  /*1c80*/  ULEA UR4, UR9, UR48, 0x3 ;  /* 0x0000003009047291 */ /* 0x000fe2000f8e183f */
[----:B------:R-:W-:-:S08]  /*1c90*/  SHF.L.U32 R4, R6, 0x1f, RZ ;  /* 0x0000001f06047819 */ /* 0x000fd000000006ff */
[----:B------:R0:W1:Y:S01]  /*1ca0*/  SYNCS.PHASECHK.TRANS64.TRYWAIT P1, [UR4], R4 ;  /* 0x00000004ff0075a7 */ /* 0x0000620008020144 */
[----:B------:R-:W-:Y:S05]  /*1cb0*/  @!P0 BRA `(.L_x_24) ;  /* 0x0000000000048947 */ /* 0x000fea0003800000 */
[----:B------:R-:W-:Y:S01]  /*1cc0*/  BPT.TRAP 0x1 ;  /* 0x000000040000795c */ /* 0x000fe20000300000 */
.L_x_24:
[----:B-1----:R-:W-:Y:S05]  /*1cd0*/  @P1 BRA `(.L_x_25) ;  /* 0x0000000000081947 */ /* 0x002fea0003800000 */
[----:B------:R-:W1:Y:S02]  /*1ce0*/  SYNCS.PHASECHK.TRANS64.TRYWAIT P1, [UR4], R4 ;  /* 0x00000004ff0075a7 */ /* 0x000e640008020144 */
[----:B-1----:R-:W-:Y:S05]  /*1cf0*/  @!P1 BRA `(.L_x_26) ;  /* 0x0000004c00689947 */ /* 0x002fea0003800000 */
.L_x_25:
[----:B------:R-:W-:Y:S01]  /*1d00*/  ULEA UR10, UR9, UR8, 0x6 ;  /* 0x00000008090a7291 */ /* 0x000fe2000f8e303f */
[----:B------:R-:W-:Y:S01]  /*1d10*/  WARPGROUP.ARRIVE ;  /* 0x00000000000079c5 */ /* 0x000fe20000000000 */
[----:B------:R-:W-:Y:S01]  /*1d20*/  ULEA UR11, UR9, UR49, 0xb ;  /* 0x00000031090b7291 */ /* 0x000fe2000f8e583f */
[----:B------:R-:W-:Y:S01]  /*1d30*/  UMOV UR7, 0x80000020 ;  /* 0x8000002000077882 */ /* 0x000fe20000000000 */
[----:B------:R-:W-:Y:S02]  /*1d40*/  UMOV UR5, 0x80000020 ;  /* 0x8000002000057882 */ /* 0x000fe40000000000 */
[----:B------:R-:W-:Y:S01]  /*1d50*/  UIADD3 UR12, UR11, 0x200, URZ ;  /* 0x000002000b0c7890 */ /* 0x000fe2000fffe03f */
[----:B------:R-:W-:Y:S02]  /*1d60*/  UMOV UR6, UR10 ;  /* 0x0000000a00067c82 */ /* 0x000fe40008000000 */
[----:B------:R-:W-:Y:S01]  /*1d70*/  UMOV UR4, UR11 ;  /* 0x0000000b00047c82 */ /* 0x000fe20008000000 */
[----:B------:R-:W-:Y:S01]  /*1d80*/  UIADD3 UR13, UR11, 0x400, URZ ;  /* 0x000004000b0d7890 */ /* 0x000fe2000fffe03f */
[----:B------:R-:W-:Y:S01]  /*1d90*/  HGMMA.64x16x16.F32.BF16 R48, gdesc[UR4], R48, gsb0 ;  /* 0x00200000043079f0 */ /* 0x000fe20008001830 */
[----:B------:R-:W-:Y:S01]  /*1da0*/  UMOV UR5, 0x80000020 ;  /* 0x8000002000057882 */ /* 0x000fe20000000000 */
[----:B------:R-:W-:Y:S01]  /*1db0*/  UMOV UR4, UR12 ;  /* 0x0000000c00047c82 */ /* 0x000fe20008000000 */
[----:B------:R-:W-:-:S02]  /*1dc0*/  UIADD3 UR14, UR11, 0x600, URZ ;  /* 0x000006000b0e7890 */ /* 0x000fc4000fffe03f */
        /* <DEDUP_REMOVED lines=40> */
[----:B------:R-:W-:Y:S01]  /*2050*/  BPT.TRAP 0x1 ;  /* 0x000000040000795c */ /* 0x000fe20000300000 */
.L_x_27:
[----:B------:R-:W-:-:S13]  /*2060*/  ISETP.NE.AND P1, PT, R22, RZ, PT ;  /* 0x000000ff1600720c */ /* 0x000fda0003f25270 */
[----:B01----:R-:W-:-:S05]  /*2070*/  @P1 LEA R4, R3, UR48, 0x3 ;  /* 0x0000003003041c11 */ /* 0x003fca000f8e18ff */
[----:B------:R-:W-:-:S05]  /*2080*/  @P1 VIADD R4, R4, 0x30 ;  /* 0x0000003004041836 */ /* 0x000fca0000000000 */
[----:B------:R-:W-:-:S04]  /*2090*/  @P1 PRMT R4, R19, 0x654, R4 ;  /* 0x0000065413041816 */ /* 0x000fc80000000004 */
[----:B------:R0:W-:Y:S01]  /*20a0*/  @P1 SYNCS.ARRIVE.TRANS64.RED.A1T0 RZ, [R4+URZ], RZ ;  /* 0x000000ff04ff19a7 */ /* 0x0001e2000810043f */
[----:B------:R-:W-:-:S13]  /*20b0*/  ISETP.GT.U32.AND P1, PT, R18, 0x1, PT ;  /* 0x000000011200780c */ /* 0x000fda0003f24070 */
[----:B0-----:R-:W-:Y:S05]  /*20c0*/  @P1 BRA `(.L_x_28) ;  /* 0x0000000000041947 */ /* 0x001fea0003800000 */
[----:B------:R-:W-:Y:S01]  /*20d0*/  BPT.TRAP 0x1 ;  /* 0x000000040000795c */ /* 0x000fe20000300000 */
.L_x_28:
[----:B------:R-:W-:Y:S01]  /*20e0*/  UIADD3 UR9, UR9, 0x1, URZ ;  /* 0x0000000109097890 */ /* 0x000fe2000fffe03f */
[C---:B------:R-:W-:Y:S01]  /*20f0*/  ISETP.GT.AND P2, PT, R0.reuse, 0x1, PT ;  /* 0x000000010000780c */ /* 0x040fe20003f44270 */
[----:B------:R-:W-:Y:S02]  /*2100*/  VIADD R3, R3, 0x1 ;  /* 0x0000000103037836 */ /* 0x000fe40000000000 */
[----:B------:R-:W-:Y:S01]  /*2110*/  UISETP.NE.AND UP0, UPT, UR9, 0x6, UPT ;  /* 0x000000060900788c */ /* 0x000fe2000bf05270 */
[----:B------:R-:W-:Y:S02]  /*2120*/  VIADD R0, R0, 0xffffffff ;  /* 0xffffffff00007836 */ /* 0x000fe40000000000 */
[C---:B------:R-:W-:Y:S01]  /*2130*/  ISETP.NE.AND P1, PT, R3.reuse, 0x6, PT ;  /* 0x000000060300780c */ /* 0x040fe20003f25270 */
[----:B------:R-:W-:Y:S02]  /*2140*/  USEL UR4, URZ, 0x1, UP0 ;  /* 0x000000013f047887 */ /* 0x000fe40008000000 */
[----:B------:R-:W-:Y:S01]  /*2150*/  USEL UR9, UR9, URZ, UP0 ;  /* 0x0000003f09097287 */ /* 0x000fe20008000000 */
[----:B------:R-:W-:-:S03]  /*2160*/  SEL R3, R3, RZ, P1 ;  /* 0x000000ff03037207 */ /* 0x000fc60000800000 */
[----:B------:R-:W-:Y:S01]  /*2170*/  LOP3.LUT R6, R6, UR4, RZ, 0x3c, !PT ;  /* 0x0000000406067c12 */ /* 0x000fe2000f8e3cff */
[----:B------:R-:W-:Y:S07]  /*2180*/  @P2 BRA `(.L_x_29) ;  /* 0xfffffff800b42947 */ /* 0x000fee000383ffff */
.L_x_22:
[----:B01----:R-:W0:Y:S02]  /*2190*/  LDC R0, c[0x0][0x28c] ;  /* 0x0000a300ff007b82 */ /* 0x003e240000000800 */
[----:B0-----:R-:W-:-:S13]  /*21a0*/  ISETP.GE.AND P1, PT, R0, 0x1, PT ;  /* 0x000000010000780c */ /* 0x001fda0003f26270 */
[----:B------:R-:W-:Y:S05]  /*21b0*/  @!P1 BRA `(.L_x_30) ;  /* 0x0000000000449947 */ /* 0x000fea0003800000 */
[----:B------:R-:W-:Y:S05]  /*21c0*/  @!P0 BRA `(.L_x_31) ;  /* 0x0000000000048947 */ /* 0x000fea0003800000 */
[----:B------:R-:W-:Y:S01]  /*21d0*/  BPT.TRAP 0x1 ;  /* 0x000000040000795c */ /* 0x000fe20000300000 */
.L_x_31:
[----:B------:R-:W-:-:S13]  /*21e0*/  ISETP.NE.AND P0, PT, R22, RZ, PT ;  /* 0x000000ff1600720c */ /* 0x000fda0003f05270 */
[----:B------:R-:W-:-:S05]  /*21f0*/  VOTEU.ANY UP0, P0 ;  /* 0x00000000003f7886 */ /* 0x000fca0000000100 */
[----:B------:R-:W-:-:S06]  /*2200*/  @UP0 UIADD3 UR4, UR47, UR39, URZ ;  /* 0x000000272f040290 */ /* 0x000fcc000fffe03f */
[----:B------:R-:W-:Y:S02]  /*2210*/  IMAD.U32 R4, RZ, RZ, UR4 ;  /* 0x00000004ff047e24 */ /* 0x000fe4000f8e00ff */
[----:B------:R-:W-:Y:S02]  /*2220*/  IMAD.U32 R3, RZ, RZ, UR4 ;  /* 0x00000004ff037e24 */ /* 0x000fe4000f8e00ff */
[----:B------:R-:W-:-:S05]  /*2230*/  @P0 IMAD.WIDE.U32 R4, R4, -0x55555555, RZ ;  /* 0xaaaaaaab04040825 */ /* 0x000fca00078e00ff */
[----:B------:R-:W-:-:S05]  /*2240*/  @P0 SHF.R.U32.HI R0, RZ, 0x2, R5 ;  /* 0x00000002ff000819 */ /* 0x000fca0000011605 */
[----:B------:R-:W-:-:S05]  /*2250*/  @P0 IMAD R0, R0, -0x6, R3 ;  /* 0xfffffffa00000824 */ /* 0x000fca00078e0203 */
[----:B------:R-:W-:-:S05]  /*2260*/  @P0 LEA R0, R0, UR48, 0x3 ;  /* 0x0000003000000c11 */ /* 0x000fca000f8e18ff */
[----:B------:R-:W-:-:S05]  /*2270*/  @P0 VIADD R0, R0, 0x30 ;  /* 0x0000003000000836 */ /* 0x000fca0000000000 */
[----:B------:R-:W-:-:S04]  /*2280*/  @P0 PRMT R0, R19, 0x654, R0 ;  /* 0x0000065413000816 */ /* 0x000fc80000000000 */
[----:B------:R0:W-:Y:S01]  /*2290*/  @P0 SYNCS.ARRIVE.TRANS64.RED.A1T0 RZ, [R0+URZ], RZ ;  /* 0x000000ff00ff09a7 */ /* 0x0001e2000810043f */
[----:B------:R-:W-:-:S13]  /*22a0*/  ISETP.GT.U32.AND P0, PT, R18, 0x1, PT ;  /* 0x000000011200780c */ /* 0x000fda0003f04070 */
[----:B0-----:R-:W-:Y:S05]  /*22b0*/  @P0 BRA `(.L_x_30) ;  /* 0x0000000000040947 */ /* 0x001fea0003800000 */
[----:B------:R-:W-:Y:S01]  /*22c0*/  BPT.TRAP 0x1 ;  /* 0x000000040000795c */ /* 0x000fe20000300000 */
.L_x_30:
[----:B------:R-:W-:Y:S01]  /*22d0*/  IMAD.SHL.U32 R3, R74, 0x10, RZ ;  /* 0x000000104a037824 */ /* 0x000fe200078e00ff */
[----:B------:R-:W-:Y:S01]  /*22e0*/  UIADD3 UR39, UR43, UR39, URZ ;  /* 0x000000272b277290 */ /* 0x000fe2000fffe03f */
[----:B------:R-:W-:Y:S01]  /*22f0*/  SHF.R.S32.HI R11, RZ, 0x1f, R73 ;  /* 0x0000001fff0b7819 */ /* 0x000fe20000011449 */
[----:B------:R-:W-:Y:S01]  /*2300*/  ULDC UR7, c[0x0][0x288] ;  /* 0x0000a20000077ab9 */ /* 0x000fe20000000800 */
[----:B------:R-:W-:Y:S01]  /*2310*/  IMAD.SHL.U32 R6, R75, 0x200, RZ ;  /* 0x000002004b067824 */ /* 0x000fe200078e00ff */
[C---:B------:R-:W-:Y:S01]  /*2320*/  LOP3.LUT R12, R3.reuse, 0x6, R65, 0xf8, !PT ;  /* 0x00000006030c7812 */ /* 0x040fe200078ef841 */
[----:B------:R-:W-:Y:S01]  /*2330*/  UISETP.GT.U32.AND UP0, UPT, UR39, 0x5, UPT ;  /* 0x000000052700788c */ /* 0x000fe2000bf04070 */
[----:B------:R-:W-:Y:S01]  /*2340*/  ISETP.GE.AND P0, PT, R3, UR7, PT ;  /* 0x0000000703007c0c */ /* 0x000fe2000bf06270 */
[----:B------:R-:W-:Y:S01]  /*2350*/  ULDC.64 UR4, c[0x0][0x5d0] ;  /* 0x0001740000047ab9 */ /* 0x000fe20000000a00 */
[----:B------:R-:W-:Y:S01]  /*2360*/  SHF.R.S32.HI R13, RZ, 0x1f, R12 ;  /* 0x0000001fff0d7819 */ /* 0x000fe2000001140c */
[----:B------:R-:W-:Y:S01]  /*2370*/  ULDC UR10, c[0x0][0x284] ;  /* 0x0000a100000a7ab9 */ /* 0x000fe20000000800 */
[----:B------:R-:W-:Y:S01]  /*2380*/  IMAD R0, R11, UR4, RZ ;  /* 0x000000040b007c24 */ /* 0x000fe2000f8e02ff */
[----:B------:R-:W-:Y:S01]  /*2390*/  UISETP.LT.U32.AND UP0, UPT, UR43, 0x6, UP0 ;  /* 0x000000062b00788c */ /* 0x000fe20008701070 */
[----:B------:R-:W-:Y:S01]  /*23a0*/  ISETP.GE.OR P0, PT, R6, UR10, P0 ;  /* 0x0000000a06007c0c */ /* 0x000fe20008706670 */
[----:B------:R-:W-:Y:S01]  /*23b0*/  UISETP.GE.U32.AND UP1, UPT, UR43, 0x6, UPT ;  /* 0x000000062b00788c */ /* 0x000fe2000bf26070 */
[C---:B------:R-:W-:Y:S01]  /*23c0*/  IMAD R7, R73.reuse, UR5, R0 ;  /* 0x0000000549077c24 */ /* 0x040fe2000f8e0200 */
[----:B------:R-:W-:Y:S01]  /*23d0*/  USEL UR6, URZ, 0x1, !UP0 ;  /* 0x000000013f067887 */ /* 0x000fe2000c000000 */
[----:B------:R-:W-:Y:S01]  /*23e0*/  IMAD.WIDE.U32 R4, R73, UR4, R12 ;  /* 0x0000000449047c25 */ /* 0x000fe2000f8e000c */
[----:B------:R-:W-:Y:S01]  /*23f0*/  UIMAD.WIDE.U32 UR4, UR39, -0x55555555, URZ ;  /* 0xaaaaaaab270478a5 */ /* 0x000fe2000f8e003f */
[----:B------:R-:W-:-:S02]  /*2400*/  ULDC.64 UR8, c[0x0][0x5c8] ;  /* 0x0001720000087ab9 */ /* 0x000fc40000000a00 */
[----:B------:R-:W-:Y:S01]  /*2410*/  IMAD.WIDE R20, R75, 0x200, R56 ;  /* 0x000002004b147825 */ /* 0x000fe200078e0238 */
[----:B------:R-:W-:Y:S02]  /*2420*/  USHF.R.U32.HI UR4, URZ, 0x2, UR5 ;  /* 0x000000023f047899 */ /* 0x000fe40008011605 */
[----:B------:R-:W-:Y:S01]  /*2430*/  ULOP3.LUT UR38, UR38, UR6, URZ, 0x3c, !UPT ;  /* 0x0000000626267292 */ /* 0x000fe2000f8e3c3f */
[----:B------:R-:W-:Y:S01]  /*2440*/  IMAD R9, R21, UR8, RZ ;  /* 0x0000000815097c24 */ /* 0x000fe2000f8e02ff */
[----:B------:R-:W-:Y:S01]  /*2450*/  UIMAD UR39, UR4, -0x6, UR39 ;  /* 0xfffffffa042778a4 */ /* 0x000fe2000f8e0227 */
[----:B------:R-:W-:Y:S01]  /*2460*/  IMAD.IADD R5, R5, 0x1, R7 ;  /* 0x0000000105057824 */ /* 0x000fe200078e0207 */
[----:B------:R-:W-:Y:S01]  /*2470*/  @UP1 ULOP3.LUT UR38, UR38, 0x1, UR4, 0x78, !UPT ;  /* 0x0000000126261892 */ /* 0x000fe2000f8e7804 */
[C---:B------:R-:W-:Y:S02]  /*2480*/  IMAD R9, R20.reuse, UR9, R9 ;  /* 0x0000000914097c24 */ /* 0x040fe4000f8e0209 */
[----:B------:R-:W-:-:S04]  /*2490*/  IMAD.WIDE.U32 R74, R20, UR8, R4 ;  /* 0x00000008144a7c25 */ /* 0x000fc8000f8e0004 */
[----:B------:R-:W-:Y:S01]  /*24a0*/  IMAD.MOV.U32 R0, RZ, RZ, -0x1 ;  /* 0xffffffffff007424 */ /* 0x000fe200078e00ff */
[----:B------:R-:W-:Y:S06]  /*24b0*/  @P0 BRA `(.L_x_32) ;  /* 0x0000002800480947 */ /* 0x000fec0003800000 */
[----:B-----5:R-:W-:Y:S01]  /*24c0*/  FSETP.NEU.AND P1, PT, R58, RZ, PT ;  /* 0x000000ff3a00720b */ /* 0x020fe20003f2d000 */
[----:B------:R-:W-:Y:S01]  /*24d0*/  IMAD.IADD R4, R71, 0x1, -R6 ;  /* 0x0000000147047824 */ /* 0x000fe200078e0a06 */
[----:B------:R-:W-:Y:S01]  /*24e0*/  BSSY B0, `(.L_x_32) ;  /* 0x000028f000007945 */ /* 0x000fe20003800000 */
[----:B------:R-:W-:Y:S02]  /*24f0*/  IMAD.IADD R3, R64, 0x1, -R3 ;  /* 0x0000000140037824 */ /* 0x000fe400078e0a03 */
[----:B------:R-:W-:Y:S01]  /*2500*/  IMAD.IADD R85, R75, 0x1, R9 ;  /* 0x000000014b557824 */ /* 0x000fe200078e0209 */
[----:B------:R-:W-:-:S04]  /*2510*/  ISETP.GT.AND P0, PT, R4, RZ, PT ;  /* 0x000000ff0400720c */ /* 0x000fc80003f04270 */
[----:B------:R-:W-:-:S03]  /*2520*/  ISETP.GT.AND P2, PT, R3, RZ, P0 ;  /* 0x000000ff0300720c */ /* 0x000fc60000744270 */
[----:B------:R-:W-:Y:S10]  /*2530*/  @!P1 BRA `(.L_x_33) ;  /* 0x0000001c00389947 */ /* 0x000ff40003800000 */
[----:B------:R-:W0:Y:S01]  /*2540*/  LDC.64 R78, c[0x0][0x5b8] ;  /* 0x00016e00ff4e7b82 */ /* 0x000e220000000a00 */
[----:B------:R-:W-:-:S07]  /*2550*/  ULDC.64 UR4, c[0x0][0x5c0] ;  /* 0x0001700000047ab9 */ /* 0x000fce0000000a00 */
[----:B------:R-:W1:Y:S08]  /*2560*/  LDC.64 R86, c[0x0][0x5b0] ;  /* 0x00016c00ff567b82 */ /* 0x000e700000000a00 */
[----:B------:R-:W2:Y:S01]  /*2570*/  LDC.64 R82, c[0x0][0x5a8] ;  /* 0x00016a00ff527b82 */ /* 0x000ea20000000a00 */
[-C--:B0-----:R-:W-:Y:S02]  /*2580*/  IMAD R6, R11, R78.reuse, RZ ;  /* 0x0000004e0b067224 */ /* 0x081fe400078e02ff */
[----:B------:R-:W-:-:S04]  /*2590*/  IMAD.WIDE.U32 R76, R73, R78, R12 ;  /* 0x0000004e494c7225 */ /* 0x000fc800078e000c */
[----:B------:R-:W-:Y:S02]  /*25a0*/  IMAD R79, R73, R79, R6 ;  /* 0x0000004f494f7224 */ /* 0x000fe400078e0206 */
[-C--:B-1----:R-:W-:Y:S02]  /*25b0*/  IMAD R5, R21, R86.reuse, RZ ;  /* 0x0000005615057224 */ /* 0x082fe400078e02ff */
[----:B------:R-:W-:Y:S02]  /*25c0*/  IMAD.IADD R11, R77, 0x1, R79 ;  /* 0x000000014d0b7824 */ /* 0x000fe400078e024f */
[----:B------:R-:W-:Y:S02]  /*25d0*/  IMAD.MOV.U32 R10, RZ, RZ, R76 ;  /* 0x000000ffff0a7224 */ /* 0x000fe400078e004c */
[C---:B------:R-:W-:Y:S02]  /*25e0*/  IMAD R81, R20.reuse, R87, R5 ;  /* 0x0000005714517224 */ /* 0x040fe400078e0205 */
[----:B------:R-:W-:-:S04]  /*25f0*/  IMAD.WIDE.U32 R8, R20, R86, R10 ;  /* 0x0000005614087225 */ /* 0x000fc800078e000a */
[----:B------:R-:W-:Y:S01]  /*2600*/  IMAD.IADD R5, R9, 0x1, R81 ;  /* 0x0000000109057824 */ /* 0x000fe200078e0251 */
[----:B--2---:R-:W-:-:S04]  /*2610*/  LEA R6, P1, R8, R82, 0x1 ;  /* 0x0000005208067211 */ /* 0x004fc800078208ff */
[----:B------:R-:W-:-:S05]  /*2620*/  LEA.HI.X R7, R8, R83, R5, 0x1, P1 ;  /* 0x0000005308077211 */ /* 0x000fca00008f0c05 */
[----:B------:R-:W2:Y:S01]  /*2630*/  @P2 LDG.E.LTC128B.U16 R5, desc[UR50][R6.64] ;  /* 0x0000003206052981 */ /* 0x000ea2000c1e1520 */
[----:B------:R-:W-:Y:S01]  /*2640*/  LEA R8, P1, R74, UR4, 0x1 ;  /* 0x000000044a087c11 */ /* 0x000fe2000f8208ff */
[----:B------:R-:W-:Y:S01]  /*2650*/  IMAD.WIDE.U32 R14, R20, R86, R12 ;  /* 0x00000056140e7225 */ /* 0x000fe200078e000c */
[----:B------:R-:W-:Y:S01]  /*2660*/  ISETP.GT.AND P3, PT, R3, 0x1, P0 ;  /* 0x000000010300780c */ /* 0x000fe20000764270 */
[----:B------:R-:W-:Y:S02]  /*2670*/  BSSY B1, `(.L_x_34) ;  /* 0x0000010000017945 */ /* 0x000fe40003800000 */
[----:B------:R-:W-:Y:S02]  /*2680*/  IMAD.IADD R15, R81, 0x1, R15 ;  /* 0x00000001510f7824 */ /* 0x000fe400078e020f */
[----:B------:R-:W-:-:S04]  /*2690*/  IMAD.WIDE.U32 R14, R73, R78, R14 ;  /* 0x0000004e490e7225 */ /* 0x000fc800078e000e */
[----:B------:R-:W-:Y:S02]  /*26a0*/  IMAD.IADD R15, R79, 0x1, R15 ;  /* 0x000000014f0f7824 */ /* 0x000fe400078e020f */
[----:B--2---:R-:W-:-:S04]  /*26b0*/  IMAD.U32 R9, R5, 0x10000, RZ ;  /* 0x0001000005097824 */ /* 0x004fc800078e00ff */
[----:B------:R-:W-:-:S04]  /*26c0*/  FMUL R9, R9, R58 ;  /* 0x0000003a09097220 */ /* 0x000fc80000400000 */
[----:B------:R-:W-:-:S05]  /*26d0*/  FFMA R9, R48, R23, R9 ;  /* 0x0000001730097223 */ /* 0x000fca0000000009 */
[----:B------:R-:W-:Y:S02]  /*26e0*/  F2FP.BF16.F32.PACK_AB R48, RZ, R9 ;  /* 0x00000009ff30723e */ /* 0x000fe400000010ff */
[----:B------:R-:W-:Y:S02]  /*26f0*/  LEA.HI.X R9, R74, UR5, R85, 0x1, P1 ;  /* 0x000000054a097c11 */ /* 0x000fe400088f0c55 */
[----:B------:R-:W-:-:S03]  /*2700*/  LEA R74, P1, R14, R82, 0x1 ;  /* 0x000000520e4a7211 */ /* 0x000fc600078208ff */
[----:B------:R0:W-:Y:S01]  /*2710*/  @P2 STG.E.U16 desc[UR50][R8.64], R48 ;  /* 0x0000003008002986 */ /* 0x0001e2000c101532 */
[----:B------:R-:W-:Y:S01]  /*2720*/  LEA.HI.X R75, R14, R83, R15, 0x1, P1 ;  /* 0x000000530e4b7211 */ /* 0x000fe200008f0c0f */
[C---:B------:R-:W-:Y:S01]  /*2730*/  IMAD.SHL.U32 R14, R86.reuse, 0x8, RZ ;  /* 0x00000008560e7824 */ /* 0x040fe200078e00ff */
[----:B------:R-:W-:Y:S01]  /*2740*/  SHF.L.U64.HI R15, R86, 0x3, R87 ;  /* 0x00000003560f7819 */ /* 0x000fe20000010257 */
[----:B------:R-:W-:Y:S06]  /*2750*/  @!P3 BRA `(.L_x_35) ;  /* 0x000000000004b947 */ /* 0x000fec0003800000 */
[----:B------:R1:W5:Y:S02]  /*2760*/  LDG.E.LTC128B.U16 R5, desc[UR50][R74.64+0x2] ;  /* 0x000002324a057981 */ /* 0x000364000c1e1520 */
.L_x_35:
[----:B------:R-:W-:Y:S05]  /*2770*/  BSYNC B1 ;  /* 0x0000000000017941 */ /* 0x000fea0003800000 */
.L_x_34:
[----:B------:R-:W-:Y:S01]  /*2780*/  IMAD.WIDE.U32 R14, R20, R86, R14 ;  /* 0x00000056140e7225 */ /* 0x000fe200078e000e */
[----:B------:R-:W-:Y:S02]  /*2790*/  ISETP.GT.AND P1, PT, R4, 0x8, PT ;  /* 0x000000080400780c */ /* 0x000fe40003f24270 */
[C---:B0----5:R-:W-:Y:S01]  /*27a0*/  PRMT R48, R5.reuse, 0x7610, R48 ;  /* 0x0000761005307816 */ /* 0x061fe20000000030 */
[----:B------:R-:W-:Y:S01]  /*27b0*/  IMAD.U32 R21, R5, 0x10000, RZ ;  /* 0x0001000005157824 */ /* 0x000fe200078e00ff */
[----:B------:R-:W-:Y:S01]  /*27c0*/  IADD3 R76, P4, R76, R14, RZ ;  /* 0x0000000e4c4c7210 */ /* 0x000fe20007f9e0ff */
[----:B------:R-:W-:Y:S01]  /*27d0*/  IMAD.IADD R81, R81, 0x1, R15 ;  /* 0x0000000151517824 */ /* 0x000fe200078e020f */
[----:B------:R-:W-:Y:S01]  /*27e0*/  ISETP.GT.AND P2, PT, R3, RZ, P1 ;  /* 0x000000ff0300720c */ /* 0x000fe20000f44270 */
[----:B------:R-:W-:Y:S02]  /*27f0*/  FMUL R10, R21, R58 ;  /* 0x0000003a150a7220 */ /* 0x000fe40000400000 */
[----:B------:R-:W-:-:S02]  /*2800*/  IMAD.X R11, R81, 0x1, R11, P4 ;  /* 0x00000001510b7824 */ /* 0x000fc400020e060b */
[----:B------:R-:W-:Y:S01]  /*2810*/  FFMA R49, R49, R23, R10 ;  /* 0x0000001731317223 */ /* 0x000fe2000000000a */
[----:B------:R-:W-:-:S04]  /*2820*/  LEA R10, P4, R76, R82, 0x1 ;  /* 0x000000524c0a7211 */ /* 0x000fc800078808ff */
[----:B------:R-:W-:Y:S02]  /*2830*/  F2FP.BF16.F32.PACK_AB R49, RZ, R49 ;  /* 0x00000031ff31723e */ /* 0x000fe400000010ff */
[----:B------:R-:W-:-:S03]  /*2840*/  LEA.HI.X R11, R76, R83, R11, 0x1, P4 ;  /* 0x000000534c0b7211 */ /* 0x000fc600020f0c0b */
[----:B------:R0:W-:Y:S04]  /*2850*/  @P3 STG.E.U16 desc[UR50][R8.64+0x2], R49 ;  /* 0x0000023108003986 */ /* 0x0001e8000c101532 */
[----:B------:R-:W2:Y:S01]  /*2860*/  @P2 LDG.E.LTC128B.U16 R48, desc[UR50][R10.64] ;  /* 0x000000320a302981 */ /* 0x000ea2000c1e1520 */
[----:B------:R-:W-:Y:S01]  /*2870*/  IADD3 R14, P3, R12, R14, RZ ;  /* 0x0000000e0c0e7210 */ /* 0x000fe20007f7e0ff */
[----:B------:R-:W-:Y:S01]  /*2880*/  BSSY B1, `(.L_x_36) ;  /* 0x0000011000017945 */ /* 0x000fe20003800000 */
[----:B------:R-:W-:-:S03]  /*2890*/  LEA R12, P4, R60, R8, 0x1 ;  /* 0x000000083c0c7211 */ /* 0x000fc600078808ff */
[----:B------:R-:W-:Y:S01]  /*28a0*/  IMAD.X R15, R13, 0x1, R81, P3 ;  /* 0x000000010d0f7824 */ /* 0x000fe200018e0651 */
[----:B------:R-:W-:Y:S02]  /*28b0*/  SHF.L.U64.HI R13, R60, 0x1, R63 ;  /* 0x000000013c0d7819 */ /* 0x000fe4000001023f */
[----:B------:R-:W-:Y:S01]  /*28c0*/  ISETP.GT.AND P3, PT, R3, 0x1, P1 ;  /* 0x000000010300780c */ /* 0x000fe20000f64270 */
[----:B------:R-:W-:-:S04]  /*28d0*/  IMAD.WIDE.U32 R14, R73, R78, R14 ;  /* 0x0000004e490e7225 */ /* 0x000fc800078e000e */
[----:B------:R-:W-:Y:S01]  /*28e0*/  IMAD.X R13, R13, 0x1, R9, P4 ;  /* 0x000000010d0d7824 */ /* 0x000fe200020e0609 */
[----:B------:R-:W-:Y:S01]  /*28f0*/  LEA R20, P5, R14, R82, 0x1 ;  /* 0x000000520e147211 */ /* 0x000fe200078a08ff */
[----:B------:R-:W-:-:S05]  /*2900*/  IMAD.IADD R15, R79, 0x1, R15 ;  /* 0x000000014f0f7824 */ /* 0x000fca00078e020f */
[----:B------:R-:W-:Y:S01]  /*2910*/  LEA.HI.X R21, R14, R83, R15, 0x1, P5 ;  /* 0x000000530e157211 */ /* 0x000fe200028f0c0f */
[----:B--2---:R-:W-:-:S04]  /*2920*/  IMAD.U32 R5, R48, 0x10000, RZ ;  /* 0x0001000030057824 */ /* 0x004fc800078e00ff */
[----:B------:R-:W-:-:S04]  /*2930*/  FMUL R5, R5, R58 ;  /* 0x0000003a05057220 */ /* 0x000fc80000400000 */
[----:B------:R-:W-:-:S05]  /*2940*/  FFMA R5, R50, R23, R5 ;  /* 0x0000001732057223 */ /* 0x000fca0000000005 */
[----:B------:R-:W-:-:S05]  /*2950*/  F2FP.BF16.F32.PACK_AB R5, RZ, R5 ;  /* 0x00000005ff05723e */ /* 0x000fca00000010ff */
[----:B------:R0:W-:Y:S01]  /*2960*/  @P2 STG.E.U16 desc[UR50][R12.64], R5 ;  /* 0x000000050c002986 */ /* 0x0001e2000c101532 */
[----:B------:R-:W-:Y:S05]  /*2970*/  @!P3 BRA `(.L_x_37) ;  /* 0x000000000004b947 */ /* 0x000fea0003800000 */
[----:B------:R2:W5:Y:S02]  /*2980*/  LDG.E.LTC128B.U16 R48, desc[UR50][R20.64+0x2] ;  /* 0x0000023214307981 */ /* 0x000564000c1e1520 */
.L_x_37:
[----:B------:R-:W-:Y:S05]  /*2990*/  BSYNC B1 ;  /* 0x0000000000017941 */ /* 0x000fea0003800000 */
.L_x_36:
[----:B0----5:R-:W-:Y:S01]  /*29a0*/  IMAD.U32 R5, R48, 0x10000, RZ ;  /* 0x0001000030057824 */ /* 0x021fe200078e00ff */
[----:B------:R-:W-:Y:S01]  /*29b0*/  ISETP.GT.AND P2, PT, R3, 0x8, P0 ;  /* 0x000000080300780c */ /* 0x000fe20000744270 */
[----:B------:R-:W-:Y:S02]  /*29c0*/  BSSY B1, `(.L_x_38) ;  /* 0x0000007000017945 */ /* 0x000fe40003800000 */
[----:B------:R-:W-:-:S04]  /*29d0*/  FMUL R14, R5, R58 ;  /* 0x0000003a050e7220 */ /* 0x000fc80000400000 */
[----:B------:R-:W-:-:S05]  /*29e0*/  FFMA R14, R51, R23, R14 ;  /* 0x00000017330e7223 */ /* 0x000fca000000000e */
[----:B------:R-:W-:-:S05]  /*29f0*/  F2FP.BF16.F32.PACK_AB R14, RZ, R14 ;  /* 0x0000000eff0e723e */ /* 0x000fca00000010ff */
[----:B------:R0:W-:Y:S01]  /*2a00*/  @P3 STG.E.U16 desc[UR50][R12.64+0x2], R14 ;  /* 0x0000020e0c003986 */ /* 0x0001e2000c101532 */
[----:B------:R-:W-:Y:S05]  /*2a10*/  @!P2 BRA `(.L_x_39) ;  /* 0x000000000004a947 */ /* 0x000fea0003800000 */
[----:B------:R3:W5:Y:S02]  /*2a20*/  LDG.E.LTC128B.U16 R48, desc[UR50][R74.64+0x10] ;  /* 0x000010324a307981 */ /* 0x000764000c1e1520 */
.L_x_39:
[----:B------:R-:W-:Y:S05]  /*2a30*/  BSYNC B1 ;  /* 0x0000000000017941 */ /* 0x000fea0003800000 */
.L_x_38:
[----:B-----5:R-:W-:Y:S01]  /*2a40*/  IMAD.U32 R5, R48, 0x10000, RZ ;  /* 0x0001000030057824 */ /* 0x020fe200078e00ff */
        /* <DEDUP_REMOVED lines=8> */
.L_x_41:
[----:B------:R-:W-:Y:S05]  /*2ad0*/  BSYNC B1 ;  /* 0x0000000000017941 */ /* 0x000fea0003800000 */
.L_x_40:
[----:B----45:R-:W-:Y:S01]  /*2ae0*/  IMAD.U32 R5, R48, 0x10000, RZ ;  /* 0x0001000030057824 */ /* 0x030fe200078e00ff */
[----:B------:R-:W-:Y:S01]  /*2af0*/  ISETP.GT.AND P2, PT, R3, 0x8, P1 ;  /* 0x000000080300780c */ /* 0x000fe20000f44270 */
[----:B------:R-:W-:Y:S02]  /*2b00*/  BSSY B1, `(.L_x_42) ;  /* 0x0000007000017945 */ /* 0x000fe40003800000 */
[----:B0-----:R-:W-:-:S04]  /*2b10*/  FMUL R14, R5, R58 ;  /* 0x0000003a050e7220 */ /* 0x001fc80000400000 */
[----:B------:R-:W-:-:S05]  /*2b20*/  FFMA R14, R53, R23, R14 ;  /* 0x00000017350e7223 */ /* 0x000fca000000000e */
[----:B------:R-:W-:-:S05]  /*2b30*/  F2FP.BF16.F32.PACK_AB R14, RZ, R14 ;  /* 0x0000000eff0e723e */ /* 0x000fca00000010ff */
[----:B------:R0:W-:Y:S01]  /*2b40*/  @P0 STG.E.U16 desc[UR50][R8.64+0x12], R14 ;  /* 0x0000120e08000986 */ /* 0x0001e2000c101532 */
[----:B------:R-:W-:Y:S05]  /*2b50*/  @!P2 BRA `(.L_x_43) ;  /* 0x000000000004a947 */ /* 0x000fea0003800000 */
[----:B------:R4:W5:Y:S02]  /*2b60*/  LDG.E.LTC128B.U16 R48, desc[UR50][R20.64+0x10] ;  /* 0x0000103214307981 */ /* 0x000964000c1e1520 */
.L_x_43:
[----:B------:R-:W-:Y:S05]  /*2b70*/  BSYNC B1 ;  /* 0x0000000000017941 */ /* 0x000fea0003800000 */
.L_x_42:
        /* <DEDUP_REMOVED lines=9> */
.L_x_45:
[----:B------:R-:W-:Y:S05]  /*2c10*/  BSYNC B1 ;  /* 0x0000000000017941 */ /* 0x000fea0003800000 */
.L_x_44:
[----:B0----5:R-:W-:Y:S01]  /*2c20*/  IMAD.U32 R5, R48, 0x10000, RZ ;  /* 0x0001000030057824 */ /* 0x021fe200078e00ff */
[----:B------:R-:W-:Y:S01]  /*2c30*/  ISETP.GT.AND P1, PT, R4, 0x80, PT ;  /* 0x000000800400780c */ /* 0x000fe20003f24270 */
[----:B------:R-:W-:Y:S01]  /*2c40*/  BSSY B1, `(.L_x_46) ;  /* 0x000000a000017945 */ /* 0x000fe20003800000 */
[----:B------:R-:W-:Y:S01]  /*2c50*/  IADD3 R50, P2, R6, UR42, RZ ;  /* 0x0000002a06327c10 */ /* 0x000fe2000ff5e0ff */
[----:B------:R-:W-:Y:S01]  /*2c60*/  FMUL R14, R5, R58 ;  /* 0x0000003a050e7220 */ /* 0x000fe20000400000 */
[----:B------:R-:W-:Y:S02]  /*2c70*/  ISETP.GT.AND P3, PT, R3, RZ, P1 ;  /* 0x000000ff0300720c */ /* 0x000fe40000f64270 */
[----:B------:R-:W-:Y:S01]  /*2c80*/  IADD3.X R51, R7, UR41, RZ, P2, !PT ;  /* 0x0000002907337c10 */ /* 0x000fe200097fe4ff */
[----:B------:R-:W-:-:S05]  /*2c90*/  FFMA R14, R55, R23, R14 ;  /* 0x00000017370e7223 */ /* 0x000fca000000000e */
[----:B------:R-:W-:-:S05]  /*2ca0*/  F2FP.BF16.F32.PACK_AB R14, RZ, R14 ;  /* 0x0000000eff0e723e */ /* 0x000fca00000010ff */
[----:B------:R0:W-:Y:S01]  /*2cb0*/  @P0 STG.E.U16 desc[UR50][R12.64+0x12], R14 ;  /* 0x0000120e0c000986 */ /* 0x0001e2000c101532 */
[----:B------:R-:W-:Y:S05]  /*2cc0*/  @!P3 BRA `(.L_x_47) ;  /* 0x000000000004b947 */ /* 0x000fea0003800000 */
[----:B------:R0:W5:Y:S02]  /*2cd0*/  LDG.E.LTC128B.U16 R48, desc[UR50][R50.64] ;  /* 0x0000003232307981 */ /* 0x000164000c1e1520 */
.L_x_47:
[----:B------:R-:W-:Y:S05]  /*2ce0*/  BSYNC B1 ;  /* 0x0000000000017941 */ /* 0x000fea0003800000 */
.L_x_46:
[----:B-----5:R-:W-:Y:S01]  /*2cf0*/  IMAD.U32 R5, R48, 0x10000, RZ ;  /* 0x0001000030057824 */ /* 0x020fe200078e00ff */
[----:B0-----:R-:W-:Y:S01]  /*2d00*/  IADD3 R14, P0, R8, R59, RZ ;  /* 0x0000003b080e7210 */ /* 0x001fe20007f1e0ff */
[----:B------:R-:W-:Y:S01]  /*2d10*/  BSSY B1, `(.L_x_48) ;  /* 0x000000b000017945 */ /* 0x000fe20003800000 */
[----:B------:R-:W-:Y:S01]  /*2d20*/  ISETP.GT.AND P2, PT, R3, 0x1, P1 ;  /* 0x000000010300780c */ /* 0x000fe20000f44270 */
[----:B------:R-:W-:Y:S02]  /*2d30*/  FMUL R5, R5, R58 ;  /* 0x0000003a05057220 */ /* 0x000fe40000400000 */
[----:B------:R-:W-:Y:S02]  /*2d40*/  IMAD.X R15, R9, 0x1, R61, P0 ;  /* 0x00000001090f7824 */ /* 0x000fe400000e063d */
[----:B------:R-:W-:-:S05]  /*2d50*/  FFMA R5, R40, R23, R5 ;  /* 0x0000001728057223 */ /* 0x000fca0000000005 */
[----:B------:R-:W-:-:S05]  /*2d60*/  F2FP.BF16.F32.PACK_AB R5, RZ, R5 ;  /* 0x00000005ff05723e */ /* 0x000fca00000010ff */
[----:B------:R0:W-:Y:S01]  /*2d70*/  @P3 STG.E.U16 desc[UR50][R14.64], R5 ;  /* 0x000000050e003986 */ /* 0x0001e2000c101532 */
[----:B------:R-:W-:Y:S05]  /*2d80*/  @!P2 BRA `(.L_x_49) ;  /* 0x00000000000ca947 */ /* 0x000fea0003800000 */
[----:B--2-4-:R-:W-:-:S04]  /*2d90*/  IADD3 R20, P0, R6, UR44, RZ ;  /* 0x0000002c06147c10 */ /* 0x014fc8000ff1e0ff */
[----:B------:R-:W-:-:S05]  /*2da0*/  IADD3.X R21, R7, UR41, RZ, P0, !PT ;  /* 0x0000002907157c10 */ /* 0x000fca00087fe4ff */
[----:B------:R2:W5:Y:S04]  /*2db0*/  LDG.E.LTC128B.U16 R48, desc[UR50][R20.64] ;  /* 0x0000003214307981 */ /* 0x000568000c1e1520 */
.L_x_49:
[----:B------:R-:W-:Y:S05]  /*2dc0*/  BSYNC B1 ;  /* 0x0000000000017941 */ /* 0x000fea0003800000 */
.L_x_48:
[----:B0----5:R-:W-:Y:S01]  /*2dd0*/  IMAD.U32 R5, R48, 0x10000, RZ ;  /* 0x0001000030057824 */ /* 0x021fe200078e00ff */
[----:B------:R-:W-:Y:S01]  /*2de0*/  ISETP.GT.AND P0, PT, R4, 0x88, PT ;  /* 0x000000880400780c */ /* 0x000fe20003f04270 */
[----:B------:R-:W-:Y:S02]  /*2df0*/  BSSY B1, `(.L_x_50) ;  /* 0x000000c000017945 */ /* 0x000fe40003800000 */
[----:B--2-4-:R-:W-:Y:S01]  /*2e00*/  FMUL R20, R5, R58 ;  /* 0x0000003a05147220 */ /* 0x014fe20000400000 */
[----:B------:R-:W-:-:S03]  /*2e10*/  ISETP.GT.AND P3, PT, R3, RZ, P0 ;  /* 0x000000ff0300720c */ /* 0x000fc60000764270 */
[----:B------:R-:W-:Y:S01]  /*2e20*/  FFMA R41, R41, R23, R20 ;  /* 0x0000001729297223 */ /* 0x000fe20000000014 */
[----:B------:R-:W-:-:S04]  /*2e30*/  IADD3 R20, P4, R8, R68, RZ ;  /* 0x0000004408147210 */ /* 0x000fc80007f9e0ff */
[----:B------:R-:W-:Y:S01]  /*2e40*/  F2FP.BF16.F32.PACK_AB R41, RZ, R41 ;  /* 0x00000029ff29723e */ /* 0x000fe200000010ff */
[----:B------:R-:W-:Y:S01]  /*2e50*/  IMAD.X R21, R9, 0x1, R61, P4 ;  /* 0x0000000109157824 */ /* 0x000fe200020e063d */
[----:B------:R-:W-:-:S04]  /*2e60*/  IADD3 R52, P4, R10, UR42, RZ ;  /* 0x0000002a0a347c10 */ /* 0x000fc8000ff9e0ff */
[----:B------:R0:W-:Y:S01]  /*2e70*/  @P2 STG.E.U16 desc[UR50][R20.64], R41 ;  /* 0x0000002914002986 */ /* 0x0001e2000c101532 */
[----:B------:R-:W-:Y:S01]  /*2e80*/  IADD3.X R53, R11, UR41, RZ, P4, !PT ;  /* 0x000000290b357c10 */ /* 0x000fe2000a7fe4ff */
[----:B------:R-:W-:Y:S07]  /*2e90*/  @!P3 BRA `(.L_x_51) ;  /* 0x000000000004b947 */ /* 0x000fee0003800000 */
[----:B------:R2:W5:Y:S02]  /*2ea0*/  LDG.E.LTC128B.U16 R48, desc[UR50][R52.64] ;  /* 0x0000003234307981 */ /* 0x000564000c1e1520 */
.L_x_51:
[----:B------:R-:W-:Y:S05]  /*2eb0*/  BSYNC B1 ;  /* 0x0000000000017941 */ /* 0x000fea0003800000 */
.L_x_50:
        /* <DEDUP_REMOVED lines=10> */
[----:B------:R-:W-:-:S04]  /*2f60*/  IADD3 R40, P3, R10, UR44, RZ ;  /* 0x0000002c0a287c10 */ /* 0x000fc8000ff7e0ff */
[----:B------:R-:W-:-:S05]  /*2f70*/  IADD3.X R41, R11, UR41, RZ, P3, !PT ;  /* 0x000000290b297c10 */ /* 0x000fca0009ffe4ff */
[----:B------:R4:W5:Y:S04]  /*2f80*/  LDG.E.LTC128B.U16 R48, desc[UR50][R40.64] ;  /* 0x0000003228307981 */ /* 0x000968000c1e1520 */
.L_x_53:
[----:B------:R-:W-:Y:S05]  /*2f90*/  BSYNC B1 ;  /* 0x0000000000017941 */ /* 0x000fea0003800000 */
.L_x_52:
[----:B0----5:R-:W-:Y:S01]  /*2fa0*/  IMAD.U32 R5, R48, 0x10000, RZ ;  /* 0x0001000030057824 */ /* 0x021fe200078e00ff */
[----:B------:R-:W-:Y:S01]  /*2fb0*/  ISETP.GT.AND P3, PT, R3, 0x8, P1 ;  /* 0x000000080300780c */ /* 0x000fe20000f64270 */
[----:B------:R-:W-:Y:S02]  /*2fc0*/  BSSY B1, `(.L_x_54) ;  /* 0x000000b000017945 */ /* 0x000fe40003800000 */
[----:B----4-:R-:W-:-:S04]  /*2fd0*/  FMUL R40, R5, R58 ;  /* 0x0000003a05287220 */ /* 0x010fc80000400000 */
[----:B------:R-:W-:Y:S01]  /*2fe0*/  FFMA R43, R43, R23, R40 ;  /* 0x000000172b2b7223 */ /* 0x000fe20000000028 */
[----:B------:R-:W-:-:S04]  /*2ff0*/  IADD3 R40, P4, R12, R68, RZ ;  /* 0x000000440c287210 */ /* 0x000fc80007f9e0ff */
[----:B------:R-:W-:Y:S01]  /*3000*/  F2FP.BF16.F32.PACK_AB R43, RZ, R43 ;  /* 0x0000002bff2b723e */ /* 0x000fe200000010ff */
[----:B------:R-:W-:-:S05]  /*3010*/  IMAD.X R41, R13, 0x1, R61, P4 ;  /* 0x000000010d297824 */ /* 0x000fca00020e063d */
[----:B------:R0:W-:Y:S01]  /*3020*/  @P2 STG.E.U16 desc[UR50][R40.64], R43 ;  /* 0x0000002b28002986 */ /* 0x0001e2000c101532 */
[----:B------:R-:W-:Y:S05]  /*3030*/  @!P3 BRA `(.L_x_55) ;  /* 0x00000000000cb947 */ /* 0x000fea0003800000 */
[----:B0-----:R-:W-:-:S04]  /*3040*/  IADD3 R40, P2, R6, UR45, RZ ;  /* 0x0000002d06287c10 */ /* 0x001fc8000ff5e0ff */
[----:B------:R-:W-:-:S05]  /*3050*/  IADD3.X R41, R7, UR41, RZ, P2, !PT ;  /* 0x0000002907297c10 */ /* 0x000fca00097fe4ff */
[----:B------:R4:W5:Y:S04]  /*3060*/  LDG.E.LTC128B.U16 R48, desc[UR50][R40.64] ;  /* 0x0000003228307981 */ /* 0x000968000c1e1520 */
.L_x_55:
[----:B------:R-:W-:Y:S05]  /*3070*/  BSYNC B1 ;  /* 0x0000000000017941 */ /* 0x000fea0003800000 */
.L_x_54:
[----:B-----5:R-:W-:Y:S01]  /*3080*/  IMAD.U32 R5, R48, 0x10000, RZ ;  /* 0x0001000030057824 */ /* 0x020fe200078e00ff */
[----:B0---4-:R-:W-:Y:S01]  /*3090*/  IADD3 R40, P2, R8, R69, RZ ;  /* 0x0000004508287210 */ /* 0x011fe20007f5e0ff */
[----:B------:R-:W-:Y:S01]  /*30a0*/  BSSY B1, `(.L_x_56) ;  /* 0x000000b000017945 */ /* 0x000fe20003800000 */
[----:B------:R-:W-:Y:S01]  /*30b0*/  ISETP.GT.AND P1, PT, R3, 0x9, P1 ;  /* 0x000000090300780c */ /* 0x000fe20000f24270 */
[----:B------:R-:W-:Y:S02]  /*30c0*/  FMUL R5, R5, R58 ;  /* 0x0000003a05057220 */ /* 0x000fe40000400000 */
[----:B------:R-:W-:Y:S01]  /*30d0*/  IMAD.X R41, R9, 0x1, R61, P2 ;  /* 0x0000000109297824 */ /* 0x000fe200010e063d */
[----:B------:R-:W-:Y:S01]  /*30e0*/  IADD3 R6, P2, R6, UR46, RZ ;  /* 0x0000002e06067c10 */ /* 0x000fe2000ff5e0ff */
[----:B------:R-:W-:-:S03]  /*30f0*/  FFMA R5, R44, R23, R5 ;  /* 0x000000172c057223 */ /* 0x000fc60000000005 */
[----:B------:R-:W-:Y:S02]  /*3100*/  IADD3.X R7, R7, UR41, RZ, P2, !PT ;  /* 0x0000002907077c10 */ /* 0x000fe400097fe4ff */
[----:B------:R-:W-:-:S05]  /*3110*/  F2FP.BF16.F32.PACK_AB R5, RZ, R5 ;  /* 0x00000005ff05723e */ /* 0x000fca00000010ff */
[----:B------:R0:W-:Y:S01]  /*3120*/  @P3 STG.E.U16 desc[UR50][R40.64], R5 ;  /* 0x0000000528003986 */ /* 0x0001e2000c101532 */
[----:B------:R-:W-:Y:S05]  /*3130*/  @!P1 BRA `(.L_x_57) ;  /* 0x0000000000049947 */ /* 0x000fea0003800000 */
[----:B------:R4:W5:Y:S02]  /*3140*/  LDG.E.LTC128B.U16 R48, desc[UR50][R6.64] ;  /* 0x0000003206307981 */ /* 0x000964000c1e1520 */
.L_x_57:
[----:B------:R-:W-:Y:S05]  /*3150*/  BSYNC B1 ;  /* 0x0000000000017941 */ /* 0x000fea0003800000 */
.L_x_56:
        /* <DEDUP_REMOVED lines=13> */
.L_x_59:
[----:B------:R-:W-:Y:S05]  /*3230*/  BSYNC B1 ;  /* 0x0000000000017941 */ /* 0x000fea0003800000 */
.L_x_58:
[----:B-----5:R-:W-:Y:S01]  /*3240*/  IMAD.U32 R5, R48, 0x10000, RZ ;  /* 0x0001000030057824 */ /* 0x020fe200078e00ff */
[----:B0---4-:R-:W-:Y:S01]  /*3250*/  IADD3 R6, P3, R12, R69, RZ ;  /* 0x000000450c067210 */ /* 0x011fe20007f7e0ff */
[----:B------:R-:W-:Y:S01]  /*3260*/  BSSY B1, `(.L_x_60) ;  /* 0x000000b000017945 */ /* 0x000fe20003800000 */
[----:B------:R-:W-:Y:S01]  /*3270*/  ISETP.GT.AND P1, PT, R3, 0x9, P0 ;  /* 0x000000090300780c */ /* 0x000fe20000724270 */
[----:B------:R-:W-:Y:S01]  /*3280*/  FMUL R5, R5, R58 ;  /* 0x0000003a05057220 */ /* 0x000fe20000400000 */
[----:B------:R-:W-:Y:S01]  /*3290*/  IADD3 R8, P0, R10, UR46, RZ ;  /* 0x0000002e0a087c10 */ /* 0x000fe2000ff1e0ff */
[----:B------:R-:W-:Y:S02]  /*32a0*/  IMAD.X R7, R13, 0x1, R61, P3 ;  /* 0x000000010d077824 */ /* 0x000fe400018e063d */
[----:B------:R-:W-:Y:S01]  /*32b0*/  FFMA R5, R46, R23, R5 ;  /* 0x000000172e057223 */ /* 0x000fe20000000005 */
[----:B------:R-:W-:-:S04]  /*32c0*/  IADD3.X R9, R11, UR41, RZ, P0, !PT ;  /* 0x000000290b097c10 */ /* 0x000fc800087fe4ff */
[----:B------:R-:W-:-:S05]  /*32d0*/  F2FP.BF16.F32.PACK_AB R5, RZ, R5 ;  /* 0x00000005ff05723e */ /* 0x000fca00000010ff */
[----:B------:R0:W-:Y:S01]  /*32e0*/  @P2 STG.E.U16 desc[UR50][R6.64], R5 ;  /* 0x0000000506002986 */ /* 0x0001e2000c101532 */
[----:B------:R-:W-:Y:S05]  /*32f0*/  @!P1 BRA `(.L_x_61) ;  /* 0x0000000000049947 */ /* 0x000fea0003800000 */
[----:B------:R4:W5:Y:S02]  /*3300*/  LDG.E.LTC128B.U16 R48, desc[UR50][R8.64] ;  /* 0x0000003208307981 */ /* 0x000964000c1e1520 */
.L_x_61:
[----:B------:R-:W-:Y:S05]  /*3310*/  BSYNC B1 ;  /* 0x0000000000017941 */ /* 0x000fea0003800000 */
.L_x_60:
[----:B0----5:R-:W-:Y:S01]  /*3320*/  IMAD.U32 R5, R48, 0x10000, RZ ;  /* 0x0001000030057824 */ /* 0x021fe200078e00ff */
[----:B------:R-:W-:Y:S01]  /*3330*/  ISETP.GT.AND P0, PT, R4, 0x100, PT ;  /* 0x000001000400780c */ /* 0x000fe20003f04270 */
[----:B------:R-:W-:Y:S02]  /*3340*/  BSSY B1, `(.L_x_62) ;  /* 0x000000c000017945 */ /* 0x000fe40003800000 */
[----:B------:R-:W-:Y:S01]  /*3350*/  FMUL R6, R5, R58 ;  /* 0x0000003a05067220 */ /* 0x000fe20000400000 */
        /* <DEDUP_REMOVED lines=10> */
.L_x_63:
[----:B------:R-:W-:Y:S05]  /*3400*/  BSYNC B1 ;  /* 0x0000000000017941 */ /* 0x000fea0003800000 */
.L_x_62:
        /* <DEDUP_REMOVED lines=10> */
[----:B----4-:R-:W-:-:S04]  /*34b0*/  IADD3 R8, P1, R50, UR44, RZ ;  /* 0x0000002c32087c10 */ /* 0x010fc8000ff3e0ff */
[----:B------:R-:W-:-:S05]  /*34c0*/  IADD3.X R9, R51, UR41, RZ, P1, !PT ;  /* 0x0000002933097c10 */ /* 0x000fca0008ffe4ff */
[----:B------:R4:W5:Y:S04]  /*34d0*/  LDG.E.LTC128B.U16 R48, desc[UR50][R8.64] ;  /* 0x0000003208307981 */ /* 0x000968000c1e1520 */
.L_x_65:
[----:B------:R-:W-:Y:S05]  /*34e0*/  BSYNC B1 ;  /* 0x0000000000017941 */ /* 0x000fea0003800000 */
.L_x_64:
[----:B0----5:R-:W-:Y:S01]  /*34f0*/  IMAD.U32 R5, R48, 0x10000, RZ ;  /* 0x0001000030057824 */ /* 0x021fe200078e00ff */
[----:B------:R-:W-:Y:S01]  /*3500*/  ISETP.GT.AND P1, PT, R4, 0x108, PT ;  /* 0x000001080400780c */ /* 0x000fe20003f24270 */
[----:B------:R-:W-:Y:S02]  /*3510*/  BSSY B1, `(.L_x_66) ;  /* 0x000000d000017945 */ /* 0x000fe40003800000 */
[----:B----4-:R-:W-:Y:S01]  /*3520*/  FMUL R8, R5, R58 ;  /* 0x0000003a05087220 */ /* 0x010fe20000400000 */
[----:B------:R-:W-:-:S03]  /*3530*/  ISETP.GT.AND P2, PT, R3, RZ, P1 ;  /* 0x000000ff0300720c */ /* 0x000fc60000f44270 */
[----:B------:R-:W-:Y:S01]  /*3540*/  FFMA R33, R33, R23, R8 ;  /* 0x0000001721217223 */ /* 0x000fe20000000008 */
[----:B------:R-:W-:-:S04]  /*3550*/  IADD3 R8, P4, R14, R68, RZ ;  /* 0x000000440e087210 */ /* 0x000fc80007f9e0ff */
[----:B------:R-:W-:Y:S01]  /*3560*/  F2FP.BF16.F32.PACK_AB R33, RZ, R33 ;  /* 0x00000021ff21723e */ /* 0x000fe200000010ff */
[----:B------:R-:W-:Y:S01]  /*3570*/  IMAD.X R9, R15, 0x1, R61, P4 ;  /* 0x000000010f097824 */ /* 0x000fe200020e063d */
[----:B------:R-:W-:Y:S02]  /*3580*/  IADD3 R32, P4, R52, UR42, RZ ;  /* 0x0000002a34207c10 */ /* 0x000fe4000ff9e0ff */
[----:B------:R-:W-:Y:S02]  /*3590*/  PRMT R5, R33, 0x7610, R5 ;  /* 0x0000761021057816 */ /* 0x000fe40000000005 */
[----:B------:R-:W-:-:S03]  /*35a0*/  IADD3.X R33, R53, UR41, RZ, P4, !PT ;  /* 0x0000002935217c10 */ /* 0x000fc6000a7fe4ff */
[----:B------:R0:W-:Y:S01]  /*35b0*/  @P3 STG.E.U16 desc[UR50][R8.64], R5 ;  /* 0x0000000508003986 */ /* 0x0001e2000c101532 */
[----:B------:R-:W-:Y:S05]  /*35c0*/  @!P2 BRA `(.L_x_67) ;  /* 0x000000000004a947 */ /* 0x000fea0003800000 */
[----:B------:R4:W5:Y:S02]  /*35d0*/  LDG.E.LTC128B.U16 R48, desc[UR50][R32.64] ;  /* 0x0000003220307981 */ /* 0x000964000c1e1520 */
.L_x_67:
[----:B------:R-:W-:Y:S05]  /*35e0*/  BSYNC B1 ;  /* 0x0000000000017941 */ /* 0x000fea0003800000 */
.L_x_66:
[----:B0----5:R-:W-:Y:S01]  /*35f0*/  IMAD.U32 R5, R48, 0x10000, RZ ;  /* 0x0001000030057824 */ /* 0x021fe200078e00ff */
[----:B------:R-:W-:Y:S01]  /*3600*/  IADD3 R8, P4, R20, R59, RZ ;  /* 0x0000003b14087210 */ /* 0x000fe20007f9e0ff */
        /* <DEDUP_REMOVED lines=11> */
.L_x_69:
[----:B------:R-:W-:Y:S05]  /*36c0*/  BSYNC B1 ;  /* 0x0000000000017941 */ /* 0x000fea0003800000 */
.L_x_68:
[----:B0----5:R-:W-:Y:S01]  /*36d0*/  IMAD.U32 R5, R48, 0x10000, RZ ;  /* 0x0001000030057824 */ /* 0x021fe200078e00ff */
[----:B------:R-:W-:Y:S01]  /*36e0*/  ISETP.GT.AND P2, PT, R3, 0x8, P0 ;  /* 0x000000080300780c */ /* 0x000fe20000744270 */
[----:B------:R-:W-:Y:S02]  /*36f0*/  BSSY B1, `(.L_x_70) ;  /* 0x000000b000017945 */ /* 0x000fe40003800000 */
[----:B------:R-:W-:-:S04]  /*3700*/  FMUL R10, R5, R58 ;  /* 0x0000003a050a7220 */ /* 0x000fc80000400000 */
        /* <DEDUP_REMOVED lines=9> */
.L_x_71:
[----:B------:R-:W-:Y:S05]  /*37a0*/  BSYNC B1 ;  /* 0x0000000000017941 */ /* 0x000fea0003800000 */
.L_x_70:
[----:B-----5:R-:W-:Y:S01]  /*37b0*/  IMAD.U32 R5, R48, 0x10000, RZ ;  /* 0x0001000030057824 */ /* 0x020fe200078e00ff */
[----:B0-----:R-:W-:Y:S01]  /*37c0*/  IADD3 R10, P3, R14, R69, RZ ;  /* 0x000000450e0a7210 */ /* 0x001fe20007f7e0ff */
        /* <DEDUP_REMOVED lines=11> */
.L_x_73:
[----:B------:R-:W-:Y:S05]  /*3880*/  BSYNC B1 ;  /* 0x0000000000017941 */ /* 0x000fea0003800000 */
.L_x_72:
        /* <DEDUP_REMOVED lines=13> */
.L_x_75:
[----:B------:R-:W-:Y:S05]  /*3960*/  BSYNC B1 ;  /* 0x0000000000017941 */ /* 0x000fea0003800000 */
.L_x_74:
        /* <DEDUP_REMOVED lines=13> */
.L_x_77:
[----:B------:R-:W-:Y:S05]  /*3a40*/  BSYNC B1 ;  /* 0x0000000000017941 */ /* 0x000fea0003800000 */
.L_x_76:
        /* <DEDUP_REMOVED lines=14> */
.L_x_79:
[----:B------:R-:W-:Y:S05]  /*3b30*/  BSYNC B1 ;  /* 0x0000000000017941 */ /* 0x000fea0003800000 */
.L_x_78:
        /* <DEDUP_REMOVED lines=10> */
[----:B0-----:R-:W-:-:S04]  /*3be0*/  IADD3 R10, P1, R40, UR44, RZ ;  /* 0x0000002c280a7c10 */ /* 0x001fc8000ff3e0ff */
[----:B------:R-:W-:-:S05]  /*3bf0*/  IADD3.X R11, R41, UR41, RZ, P1, !PT ;  /* 0x00000029290b7c10 */ /* 0x000fca0008ffe4ff */
[----:B------:R0:W5:Y:S04]  /*3c00*/  LDG.E.LTC128B.U16 R48, desc[UR50][R10.64] ;  /* 0x000000320a307981 */ /* 0x000168000c1e1520 */
.L_x_81:
[----:B------:R-:W-:Y:S05]  /*3c10*/  BSYNC B1 ;  /* 0x0000000000017941 */ /* 0x000fea0003800000 */
.L_x_80:
[----:B0----5:R-:W-:Y:S01]  /*3c20*/  IMAD.U32 R5, R48, 0x10000, RZ ;  /* 0x0001000030057824 */ /* 0x021fe200078e00ff */
[----:B------:R-:W-:Y:S01]  /*3c30*/  ISETP.GT.AND P1, PT, R4, 0x188, PT ;  /* 0x000001880400780c */ /* 0x000fe20003f24270 */
[----:B------:R-:W-:Y:S01]  /*3c40*/  BSSY B1, `(.L_x_82) ;  /* 0x000000c000017945 */ /* 0x000fe20003800000 */
[----:B------:R-:W-:Y:S01]  /*3c50*/  IADD3 R4, P4, R6, R68, RZ ;  /* 0x0000004406047210 */ /* 0x000fe20007f9e0ff */
[----:B------:R-:W-:Y:S01]  /*3c60*/  FMUL R10, R5, R58 ;  /* 0x0000003a050a7220 */ /* 0x000fe20000400000 */
[----:B------:R-:W-:-:S03]  /*3c70*/  ISETP.GT.AND P2, PT, R3, RZ, P1 ;  /* 0x000000ff0300720c */ /* 0x000fc60000f44270 */
[----:B------:R-:W-:Y:S01]  /*3c80*/  FFMA R10, R25, R23, R10 ;  /* 0x00000017190a7223 */ /* 0x000fe2000000000a */
[----:B------:R-:W-:-:S04]  /*3c90*/  IMAD.X R5, R7, 0x1, R61, P4 ;  /* 0x0000000107057824 */ /* 0x000fc800020e063d */
[----:B------:R-:W-:-:S05]  /*3ca0*/  F2FP.BF16.F32.PACK_AB R10, RZ, R10 ;  /* 0x0000000aff0a723e */ /* 0x000fca00000010ff */
[----:B------:R0:W-:Y:S01]  /*3cb0*/  @P3 STG.E.U16 desc[UR50][R4.64], R10 ;  /* 0x0000000a04003986 */ /* 0x0001e2000c101532 */
[----:B------:R-:W-:Y:S05]  /*3cc0*/  @!P2 BRA `(.L_x_83) ;  /* 0x00000000000ca947 */ /* 0x000fea0003800000 */
[----:B0-----:R-:W-:-:S04]  /*3cd0*/  IADD3 R4, P3, R32, UR42, RZ ;  /* 0x0000002a20047c10 */ /* 0x001fc8000ff7e0ff */
[----:B------:R-:W-:-:S05]  /*3ce0*/  IADD3.X R5, R33, UR41, RZ, P3, !PT ;  /* 0x0000002921057c10 */ /* 0x000fca0009ffe4ff */
[----:B------:R0:W5:Y:S04]  /*3cf0*/  LDG.E.LTC128B.U16 R48, desc[UR50][R4.64] ;  /* 0x0000003204307981 */ /* 0x000168000c1e1520 */
.L_x_83:
[----:B------:R-:W-:Y:S05]  /*3d00*/  BSYNC B1 ;  /* 0x0000000000017941 */ /* 0x000fea0003800000 */
.L_x_82:
[----:B0----5:R-:W-:Y:S01]  /*3d10*/  IMAD.U32 R5, R48, 0x10000, RZ ;  /* 0x0001000030057824 */ /* 0x021fe200078e00ff */
[----:B------:R-:W-:Y:S01]  /*3d20*/  IADD3 R4, P4, R8, R59, RZ ;  /* 0x0000003b08047210 */ /* 0x000fe20007f9e0ff */
[----:B------:R-:W-:Y:S01]  /*3d30*/  BSSY B1, `(.L_x_84) ;  /* 0x000000b000017945 */ /* 0x000fe20003800000 */
[----:B------:R-:W-:Y:S01]  /*3d40*/  ISETP.GT.AND P3, PT, R3, 0x1, P1 ;  /* 0x000000010300780c */ /* 0x000fe20000f64270 */
[----:B------:R-:W-:-:S04]  /*3d50*/  FMUL R5, R5, R58 ;  /* 0x0000003a05057220 */ /* 0x000fc80000400000 */
[----:B------:R-:W-:-:S05]  /*3d60*/  FFMA R5, R26, R23, R5 ;  /* 0x000000171a057223 */ /* 0x000fca0000000005 */
[----:B------:R-:W-:Y:S01]  /*3d70*/  F2FP.BF16.F32.PACK_AB R10, RZ, R5 ;  /* 0x00000005ff0a723e */ /* 0x000fe200000010ff */
[----:B------:R-:W-:-:S05]  /*3d80*/  IMAD.X R5, R9, 0x1, R61, P4 ;  /* 0x0000000109057824 */ /* 0x000fca00020e063d */
[----:B------:R0:W-:Y:S01]  /*3d90*/  @P2 STG.E.U16 desc[UR50][R4.64], R10 ;  /* 0x0000000a04002986 */ /* 0x0001e2000c101532 */
[----:B------:R-:W-:Y:S05]  /*3da0*/  @!P3 BRA `(.L_x_85) ;  /* 0x00000000000cb947 */ /* 0x000fea0003800000 */
[----:B0-----:R-:W-:-:S04]  /*3db0*/  IADD3 R4, P2, R32, UR44, RZ ;  /* 0x0000002c20047c10 */ /* 0x001fc8000ff5e0ff */
[----:B------:R-:W-:-:S05]  /*3dc0*/  IADD3.X R5, R33, UR41, RZ, P2, !PT ;  /* 0x0000002921057c10 */ /* 0x000fca00097fe4ff */
[----:B------:R0:W5:Y:S04]  /*3dd0*/  LDG.E.LTC128B.U16 R48, desc[UR50][R4.64] ;  /* 0x0000003204307981 */ /* 0x000168000c1e1520 */
.L_x_85:
[----:B------:R-:W-:Y:S05]  /*3de0*/  BSYNC B1 ;  /* 0x0000000000017941 */ /* 0x000fea0003800000 */
.L_x_84:
        /* <DEDUP_REMOVED lines=13> */
.L_x_87:
[----:B------:R-:W-:Y:S05]  /*3ec0*/  BSYNC B1 ;  /* 0x0000000000017941 */ /* 0x000fea0003800000 */
.L_x_86:
[----:B0----5:R-:W-:Y:S01]  /*3ed0*/  IMAD.U32 R5, R48, 0x10000, RZ ;  /* 0x0001000030057824 */ /* 0x021fe200078e00ff */
[----:B------:R-:W-:Y:S01]  /*3ee0*/  IADD3 R4, P3, R6, R69, RZ ;  /* 0x0000004506047210 */ /* 0x000fe20007f7e0ff */
[----:B------:R-:W-:Y:S01]  /*3ef0*/  BSSY B1, `(.L_x_88) ;  /* 0x000000c000017945 */ /* 0x000fe20003800000 */
[----:B------:R-:W-:Y:S01]  /*3f00*/  ISETP.GT.AND P0, PT, R3, 0x9, P0 ;  /* 0x000000090300780c */ /* 0x000fe20000704270 */
[----:B------:R-:W-:-:S04]  /*3f10*/  FMUL R5, R5, R58 ;  /* 0x0000003a05057220 */ /* 0x000fc80000400000 */
[----:B------:R-:W-:-:S05]  /*3f20*/  FFMA R5, R28, R23, R5 ;  /* 0x000000171c057223 */ /* 0x000fca0000000005 */
        /* <DEDUP_REMOVED lines=8> */
.L_x_89:
[----:B------:R-:W-:Y:S05]  /*3fb0*/  BSYNC B1 ;  /* 0x0000000000017941 */ /* 0x000fea0003800000 */
.L_x_88:
        /* <DEDUP_REMOVED lines=13> */
.L_x_91:
[----:B------:R-:W-:Y:S05]  /*4090*/  BSYNC B1 ;  /* 0x0000000000017941 */ /* 0x000fea0003800000 */
.L_x_90:
[----:B0----5:R-:W-:Y:S01]  /*40a0*/  IMAD.U32 R5, R48, 0x10000, RZ ;  /* 0x0001000030057824 */ /* 0x021fe200078e00ff */
[----:B------:R-:W-:Y:S01]  /*40b0*/  ISETP.GT.AND P1, PT, R3, 0x9, P1 ;  /* 0x000000090300780c */ /* 0x000fe20000f24270 */
[----:B------:R-:W-:Y:S01]  /*40c0*/  BSSY B1, `(.L_x_92) ;  /* 0x000000c000017945 */ /* 0x000fe20003800000 */
[----:B------:R-:W-:Y:S01]  /*40d0*/  IADD3 R4, P0, R8, R69, RZ ;  /* 0x0000004508047210 */ /* 0x000fe20007f1e0ff */
[----:B------:R-:W-:-:S04]  /*40e0*/  FMUL R5, R5, R58 ;  /* 0x0000003a05057220 */ /* 0x000fc80000400000 */
[----:B------:R-:W-:-:S05]  /*40f0*/  FFMA R5, R30, R23, R5 ;  /* 0x000000171e057223 */ /* 0x000fca0000000005 */
[----:B------:R-:W-:Y:S01]  /*4100*/  F2FP.BF16.F32.PACK_AB R6, RZ, R5 ;  /* 0x00000005ff06723e */ /* 0x000fe200000010ff */
[----:B------:R-:W-:-:S03]  /*4110*/  IMAD.X R5, R9, 0x1, R61, P0 ;  /* 0x0000000109057824 */ /* 0x000fc600000e063d */
[----:B------:R-:W-:Y:S02]  /*4120*/  PRMT R7, R6, 0x7610, R7 ;  /* 0x0000761006077816 */ /* 0x000fe40000000007 */
[----:B------:R-:W-:-:S03]  /*4130*/  IADD3 R6, P0, R32, UR46, RZ ;  /* 0x0000002e20067c10 */ /* 0x000fc6000ff1e0ff */
[----:B------:R0:W-:Y:S02]  /*4140*/  @P3 STG.E.U16 desc[UR50][R4.64], R7 ;  /* 0x0000000704003986 */ /* 0x0001e4000c101532 */
[----:B0-----:R-:W-:Y:S01]  /*4150*/  IADD3.X R7, R33, UR41, RZ, P0, !PT ;  /* 0x0000002921077c10 */ /* 0x001fe200087fe4ff */
[----:B------:R-:W-:Y:S07]  /*4160*/  @!P1 BRA `(.L_x_93) ;  /* 0x0000000000049947 */ /* 0x000fee0003800000 */
[----:B------:R0:W5:Y:S02]  /*4170*/  LDG.E.LTC128B.U16 R48, desc[UR50][R6.64] ;  /* 0x0000003206307981 */ /* 0x000164000c1e1520 */
.L_x_93:
[----:B------:R-:W-:Y:S05]  /*4180*/  BSYNC B1 ;  /* 0x0000000000017941 */ /* 0x000fea0003800000 */
.L_x_92:
[----:B------:R-:W-:Y:S05]  /*4190*/  @!P1 BRA `(.L_x_94) ;  /* 0x0000000c000c9947 */ /* 0x000fea0003800000 */
[----:B-----5:R-:W-:-:S04]  /*41a0*/  IMAD.U32 R3, R48, 0x10000, RZ ;  /* 0x0001000030037824 */ /* 0x020fc800078e00ff */
[----:B------:R-:W-:-:S04]  /*41b0*/  FMUL R4, R3, R58 ;  /* 0x0000003a03047220 */ /* 0x000fc80000400000 */
[----:B------:R-:W-:Y:S01]  /*41c0*/  FFMA R31, R31, R23, R4 ;  /* 0x000000171f1f7223 */ /* 0x000fe20000000004 */
[----:B------:R-:W-:-:S04]  /*41d0*/  IADD3 R4, P0, R8, R70, RZ ;  /* 0x0000004608047210 */ /* 0x000fc80007f1e0ff */
[----:B------:R-:W-:Y:S01]  /*41e0*/  F2FP.BF16.F32.PACK_AB R31, RZ, R31 ;  /* 0x0000001fff1f723e */ /* 0x000fe200000010ff */
[----:B------:R-:W-:-:S05]  /*41f0*/  IMAD.X R5, R9, 0x1, R61, P0 ;  /* 0x0000000109057824 */ /* 0x000fca00000e063d */
[----:B------:R0:W-:Y:S01]  /*4200*/  STG.E.U16 desc[UR50][R4.64], R31 ;  /* 0x0000001f04007986 */ /* 0x0001e2000c101532 */
[----:B------:R-:W-:Y:S05]  /*4210*/  BRA `(.L_x_94) ;  /* 0x0000000800ec7947 */ /* 0x000fea0003800000 */
.L_x_33:
[----:B------:R-:W-:Y:S01]  /*4220*/  ULDC.64 UR4, c[0x0][0x5c0] ;  /* 0x0001700000047ab9 */ /* 0x000fe20000000a00 */
[-C--:B------:R-:W-:Y:S01]  /*4230*/  FMUL R48, R48, R23.reuse ;  /* 0x0000001730307220 */ /* 0x080fe20000400000 */
[----:B------:R-:W-:Y:S01]  /*4240*/  LEA R6, P1, R74, UR4, 0x1 ;  /* 0x000000044a067c11 */ /* 0x000fe2000f8208ff */
[-C--:B------:R-:W-:Y:S01]  /*4250*/  FMUL R49, R49, R23.reuse ;  /* 0x0000001731317220 */ /* 0x080fe20000400000 */
[----:B------:R-:W-:Y:S01]  /*4260*/  ISETP.GT.AND P5, PT, R3, 0x1, P0 ;  /* 0x000000010300780c */ /* 0x000fe200007a4270 */
[-C--:B------:R-:W-:Y:S01]  /*4270*/  FMUL R50, R50, R23.reuse ;  /* 0x0000001732327220 */ /* 0x080fe20000400000 */
[----:B------:R-:W-:Y:S01]  /*4280*/  LEA.HI.X R7, R74, UR5, R85, 0x1, P1 ;  /* 0x000000054a077c11 */ /* 0x000fe200088f0c55 */
[-C--:B------:R-:W-:Y:S01]  /*4290*/  FMUL R51, R51, R23.reuse ;  /* 0x0000001733337220 */ /* 0x080fe20000400000 */
[----:B------:R-:W-:Y:S01]  /*42a0*/  ISETP.GT.AND P1, PT, R4, 0x8, PT ;  /* 0x000000080400780c */ /* 0x000fe20003f24270 */
[-C--:B------:R-:W-:Y:S01]  /*42b0*/  FMUL R52, R52, R23.reuse ;  /* 0x0000001734347220 */ /* 0x080fe20000400000 */
[----:B------:R-:W-:Y:S01]  /*42c0*/  F2FP.BF16.F32.PACK_AB R48, RZ, R48 ;  /* 0x00000030ff30723e */ /* 0x000fe200000010ff */
[-C--:B------:R-:W-:Y:S01]  /*42d0*/  FMUL R53, R53, R23.reuse ;  /* 0x0000001735357220 */ /* 0x080fe20000400000 */
[----:B------:R-:W-:Y:S01]  /*42e0*/  ISETP.GT.AND P3, PT, R3, RZ, P1 ;  /* 0x000000ff0300720c */ /* 0x000fe20000f64270 */
[----:B------:R-:W-:Y:S01]  /*42f0*/  FMUL R54, R54, R23 ;  /* 0x0000001736367220 */ /* 0x000fe20000400000 */
[----:B------:R-:W-:Y:S01]  /*4300*/  F2FP.BF16.F32.PACK_AB R49, RZ, R49 ;  /* 0x00000031ff31723e */ /* 0x000fe200000010ff */
[----:B------:R-:W-:Y:S01]  /*4310*/  @P2 STG.E.U16 desc[UR50][R6.64], R48 ;  /* 0x0000003006002986 */ /* 0x000fe2000c101532 */
[C---:B------:R-:W-:Y:S01]  /*4320*/  LEA R8, P2, R60.reuse, R6, 0x1 ;  /* 0x000000063c087211 */ /* 0x040fe200078408ff */
[----:B------:R-:W-:Y:S01]  /*4330*/  FMUL R55, R55, R23 ;  /* 0x0000001737377220 */ /* 0x000fe20000400000 */
[----:B------:R-:W-:Y:S01]  /*4340*/  F2FP.BF16.F32.PACK_AB R50, RZ, R50 ;  /* 0x00000032ff32723e */ /* 0x000fe200000010ff */
[----:B------:R-:W-:Y:S01]  /*4350*/  @P5 STG.E.U16 desc[UR50][R6.64+0x2], R49 ;  /* 0x0000023106005986 */ /* 0x000fe2000c101532 */
[----:B------:R-:W-:Y:S01]  /*4360*/  LEA.HI.X R9, R60, R7, R63, 0x1, P2 ;  /* 0x000000073c097211 */ /* 0x000fe200010f0c3f */
[-C--:B------:R-:W-:Y:S01]  /*4370*/  FMUL R40, R40, R23.reuse ;  /* 0x0000001728287220 */ /* 0x080fe20000400000 */
[----:B------:R-:W-:Y:S01]  /*4380*/  ISETP.GT.AND P4, PT, R3, 0x1, P1 ;  /* 0x000000010300780c */ /* 0x000fe20000f84270 */
[-C--:B------:R-:W-:Y:S01]  /*4390*/  FMUL R41, R41, R23.reuse ;  /* 0x0000001729297220 */ /* 0x080fe20000400000 */
[C---:B------:R-:W-:Y:S01]  /*43a0*/  ISETP.GT.AND P2, PT, R3.reuse, 0x8, P0 ;  /* 0x000000080300780c */ /* 0x040fe20000744270 */
[----:B------:R-:W-:Y:S01]  /*43b0*/  @P3 STG.E.U16 desc[UR50][R8.64], R50 ;  /* 0x0000003208003986 */ /* 0x000fe2000c101532 */
[C---:B------:R-:W-:Y:S01]  /*43c0*/  ISETP.GT.AND P0, PT, R3.reuse, 0x9, P0 ;  /* 0x000000090300780c */ /* 0x040fe20000704270 */
[-C--:B------:R-:W-:Y:S01]  /*43d0*/  FMUL R42, R42, R23.reuse ;  /* 0x000000172a2a7220 */ /* 0x080fe20000400000 */
[----:B------:R-:W-:Y:S01]  /*43e0*/  ISETP.GT.AND P3, PT, R3, 0x8, P1 ;  /* 0x000000080300780c */ /* 0x000fe20000f64270 */
[-C--:B------:R-:W-:Y:S01]  /*43f0*/  FMUL R43, R43, R23.reuse ;  /* 0x000000172b2b7220 */ /* 0x080fe20000400000 */
[----:B------:R-:W-:Y:S01]  /*4400*/  ISETP.GT.AND P1, PT, R3, 0x9, P1 ;  /* 0x000000090300780c */ /* 0x000fe20000f24270 */
[----:B------:R-:W-:Y:S01]  /*4410*/  FMUL R44, R44, R23 ;  /* 0x000000172c2c7220 */ /* 0x000fe20000400000 */
[----:B------:R-:W-:Y:S01]  /*4420*/  F2FP.BF16.F32.PACK_AB R51, RZ, R51 ;  /* 0x00000033ff33723e */ /* 0x000fe200000010ff */
[-C--:B------:R-:W-:Y:S01]  /*4430*/  FMUL R45, R45, R23.reuse ;  /* 0x000000172d2d7220 */ /* 0x080fe20000400000 */
[----:B------:R-:W-:Y:S01]  /*4440*/  F2FP.BF16.F32.PACK_AB R52, RZ, R52 ;  /* 0x00000034ff34723e */ /* 0x000fe200000010ff */
[----:B------:R-:W-:Y:S01]  /*4450*/  FMUL R46, R46, R23 ;  /* 0x000000172e2e7220 */ /* 0x000fe20000400000 */
[----:B------:R-:W-:Y:S01]  /*4460*/  F2FP.BF16.F32.PACK_AB R53, RZ, R53 ;  /* 0x00000035ff35723e */ /* 0x000fe200000010ff */
[----:B------:R-:W-:Y:S01]  /*4470*/  @P4 STG.E.U16 desc[UR50][R8.64+0x2], R51 ;  /* 0x0000023308004986 */ /* 0x000fe2000c101532 */
[----:B------:R-:W-:Y:S01]  /*4480*/  F2FP.BF16.F32.PACK_AB R54, RZ, R54 ;  /* 0x00000036ff36723e */ /* 0x000fe200000010ff */
[----:B------:R-:W-:Y:S01]  /*4490*/  FMUL R47, R47, R23 ;  /* 0x000000172f2f7220 */ /* 0x000fe20000400000 */
[----:B------:R-:W-:Y:S01]  /*44a0*/  F2FP.BF16.F32.PACK_AB R55, RZ, R55 ;  /* 0x00000037ff37723e */ /* 0x000fe200000010ff */
[----:B------:R-:W-:Y:S01]  /*44b0*/  @P2 STG.E.U16 desc[UR50][R6.64+0x10], R52 ;  /* 0x0000103406002986 */ /* 0x000fe2000c101532 */
[----:B------:R-:W-:Y:S01]  /*44c0*/  IADD3 R10, P5, R6, R59, RZ ;  /* 0x0000003b060a7210 */ /* 0x000fe20007fbe0ff */
[----:B------:R-:W-:Y:S01]  /*44d0*/  FMUL R32, R32, R23 ;  /* 0x0000001720207220 */ /* 0x000fe20000400000 */
[----:B------:R-:W-:Y:S01]  /*44e0*/  IADD3 R12, P4, R6, R68, RZ ;  /* 0x00000044060c7210 */ /* 0x000fe20007f9e0ff */
[----:B------:R-:W-:Y:S01]  /*44f0*/  @P0 STG.E.U16 desc[UR50][R6.64+0x12], R53 ;  /* 0x0000123506000986 */ /* 0x000fe2000c101532 */
[----:B------:R-:W-:Y:S01]  /*4500*/  ISETP.GT.AND P0, PT, R4, 0x88, PT ;  /* 0x000000880400780c */ /* 0x000fe20003f04270 */
[--C-:B------:R-:W-:Y:S01]  /*4510*/  IMAD.X R11, R7, 0x1, R61.reuse, P5 ;  /* 0x00000001070b7824 */ /* 0x100fe200028e063d */
[----:B------:R-:W-:Y:S01]  /*4520*/  F2FP.BF16.F32.PACK_AB R40, RZ, R40 ;  /* 0x00000028ff28723e */ /* 0x000fe200000010ff */
[----:B------:R-:W-:Y:S01]  /*4530*/  @P3 STG.E.U16 desc[UR50][R8.64+0x10], R54 ;  /* 0x0000103608003986 */ /* 0x000fe2000c101532 */
[----:B------:R-:W-:Y:S01]  /*4540*/  ISETP.GT.AND P5, PT, R3, RZ, P0 ;  /* 0x000000ff0300720c */ /* 0x000fe200007a4270 */
[--C-:B------:R-:W-:Y:S01]  /*4550*/  IMAD.X R13, R7, 0x1, R61.reuse, P4 ;  /* 0x00000001070d7824 */ /* 0x100fe200020e063d */
[----:B------:R-:W-:Y:S01]  /*4560*/  IADD3 R14, P4, R8, R59, RZ ;  /* 0x0000003b080e7210 */ /* 0x000fe20007f9e0ff */
[----:B------:R-:W-:Y:S01]  /*4570*/  @P1 STG.E.U16 desc[UR50][R8.64+0x12], R55 ;  /* 0x0000123708001986 */ /* 0x000fe2000c101532 */
[----:B------:R-:W-:Y:S01]  /*4580*/  ISETP.GT.AND P1, PT, R4, 0x80, PT ;  /* 0x000000800400780c */ /* 0x000fe20003f24270 */
[----:B------:R-:W-:Y:S01]  /*4590*/  FMUL R33, R33, R23 ;  /* 0x0000001721217220 */ /* 0x000fe20000400000 */
[----:B------:R-:W-:Y:S01]  /*45a0*/  F2FP.BF16.F32.PACK_AB R41, RZ, R41 ;  /* 0x00000029ff29723e */ /* 0x000fe200000010ff */
[--C-:B------:R-:W-:Y:S01]  /*45b0*/  IMAD.X R15, R9, 0x1, R61.reuse, P4 ;  /* 0x00000001090f7824 */ /* 0x100fe200020e063d */
[C---:B------:R-:W-:Y:S01]  /*45c0*/  ISETP.GT.AND P2, PT, R3.reuse, RZ, P1 ;  /* 0x000000ff0300720c */ /* 0x040fe20000f44270 */
[-C--:B------:R-:W-:Y:S01]  /*45d0*/  FMUL R34, R34, R23.reuse ;  /* 0x0000001722227220 */ /* 0x080fe20000400000 */
[----:B------:R-:W-:Y:S01]  /*45e0*/  ISETP.GT.AND P3, PT, R3, 0x1, P1 ;  /* 0x000000010300780c */ /* 0x000fe20000f64270 */
[-C--:B------:R-:W-:Y:S01]  /*45f0*/  FMUL R35, R35, R23.reuse ;  /* 0x0000001723237220 */ /* 0x080fe20000400000 */
[----:B------:R-:W-:Y:S01]  /*4600*/  F2FP.BF16.F32.PACK_AB R42, RZ, R42 ;  /* 0x0000002aff2a723e */ /* 0x000fe200000010ff */
[-C--:B------:R-:W-:Y:S01]  /*4610*/  FMUL R36, R36, R23.reuse ;  /* 0x0000001724247220 */ /* 0x080fe20000400000 */
[----:B------:R-:W-:Y:S01]  /*4620*/  IADD3 R20, P4, R8, R68, RZ ;  /* 0x0000004408147210 */ /* 0x000fe20007f9e0ff */
[----:B------:R-:W-:Y:S01]  /*4630*/  FMUL R37, R37, R23 ;  /* 0x0000001725257220 */ /* 0x000fe20000400000 */
[----:B------:R-:W-:Y:S01]  /*4640*/  F2FP.BF16.F32.PACK_AB R43, RZ, R43 ;  /* 0x0000002bff2b723e */ /* 0x000fe200000010ff */
[----:B------:R-:W-:Y:S01]  /*4650*/  FMUL R38, R38, R23 ;  /* 0x0000001726267220 */ /* 0x000fe20000400000 */
[----:B------:R-:W-:Y:S01]  /*4660*/  F2FP.BF16.F32.PACK_AB R44, RZ, R44 ;  /* 0x0000002cff2c723e */ /* 0x000fe200000010ff */
[--C-:B------:R-:W-:Y:S01]  /*4670*/  IMAD.X R21, R9, 0x1, R61.reuse, P4 ;  /* 0x0000000109157824 */ /* 0x100fe200020e063d */
[----:B------:R-:W-:Y:S01]  /*4680*/  F2FP.BF16.F32.PACK_AB R45, RZ, R45 ;  /* 0x0000002dff2d723e */ /* 0x000fe200000010ff */
[----:B------:R0:W-:Y:S01]  /*4690*/  @P2 STG.E.U16 desc[UR50][R10.64], R40 ;  /* 0x000000280a002986 */ /* 0x0001e2000c101532 */
[----:B------:R-:W-:Y:S01]  /*46a0*/  ISETP.GT.AND P2, PT, R3, 0x8, P1 ;  /* 0x000000080300780c */ /* 0x000fe20000f44270 */
[-C--:B------:R-:W-:Y:S01]  /*46b0*/  FMUL R39, R39, R23.reuse ;  /* 0x0000001727277220 */ /* 0x080fe20000400000 */
[C---:B------:R-:W-:Y:S01]  /*46c0*/  ISETP.GT.AND P1, PT, R3.reuse, 0x9, P1 ;  /* 0x000000090300780c */ /* 0x040fe20000f24270 */
[----:B------:R1:W-:Y:S01]  /*46d0*/  @P3 STG.E.U16 desc[UR50][R12.64], R41 ;  /* 0x000000290c003986 */ /* 0x0003e2000c101532 */
[----:B------:R-:W-:Y:S01]  /*46e0*/  ISETP.GT.AND P3, PT, R3, 0x1, P0 ;  /* 0x000000010300780c */ /* 0x000fe20000764270 */
[----:B------:R-:W-:Y:S01]  /*46f0*/  FMUL R24, R24, R23 ;  /* 0x0000001718187220 */ /* 0x000fe20000400000 */
[----:B------:R-:W-:Y:S01]  /*4700*/  F2FP.BF16.F32.PACK_AB R46, RZ, R46 ;  /* 0x0000002eff2e723e */ /* 0x000fe200000010ff */
[----:B------:R-:W-:Y:S01]  /*4710*/  @P5 STG.E.U16 desc[UR50][R14.64], R42 ;  /* 0x0000002a0e005986 */ /* 0x000fe2000c101532 */
[----:B------:R-:W-:Y:S01]  /*4720*/  F2FP.BF16.F32.PACK_AB R47, RZ, R47 ;  /* 0x0000002fff2f723e */ /* 0x000fe200000010ff */
[-C--:B------:R-:W-:Y:S01]  /*4730*/  FMUL R25, R25, R23.reuse ;  /* 0x0000001719197220 */ /* 0x080fe20000400000 */
[----:B------:R-:W-:Y:S01]  /*4740*/  F2FP.BF16.F32.PACK_AB R32, RZ, R32 ;  /* 0x00000020ff20723e */ /* 0x000fe200000010ff */
[----:B------:R-:W-:Y:S01]  /*4750*/  FMUL R26, R26, R23 ;  /* 0x000000171a1a7220 */ /* 0x000fe20000400000 */
[C---:B0-----:R-:W-:Y:S01]  /*4760*/  IADD3 R40, P5, R6.reuse, R69, RZ ;  /* 0x0000004506287210 */ /* 0x041fe20007fbe0ff */
[-C--:B------:R-:W-:Y:S01]  /*4770*/  FMUL R27, R27, R23.reuse ;  /* 0x000000171b1b7220 */ /* 0x080fe20000400000 */
[-C--:B------:R-:W-:Y:S01]  /*4780*/  IADD3 R6, P4, R6, R70.reuse, RZ ;  /* 0x0000004606067210 */ /* 0x080fe20007f9e0ff */
[----:B------:R-:W-:Y:S01]  /*4790*/  FMUL R28, R28, R23 ;  /* 0x000000171c1c7220 */ /* 0x000fe20000400000 */
[----:B------:R-:W-:Y:S01]  /*47a0*/  F2FP.BF16.F32.PACK_AB R33, RZ, R33 ;  /* 0x00000021ff21723e */ /* 0x000fe200000010ff */
[C-C-:B-1----:R-:W-:Y:S01]  /*47b0*/  IMAD.X R41, R7.reuse, 0x1, R61.reuse, P5 ;  /* 0x0000000107297824 */ /* 0x142fe200028e063d */
[----:B------:R0:W-:Y:S01]  /*47c0*/  @P3 STG.E.U16 desc[UR50][R20.64], R43 ;  /* 0x0000002b14003986 */ /* 0x0001e2000c101532 */
[--C-:B------:R-:W-:Y:S01]  /*47d0*/  IMAD.X R7, R7, 0x1, R61.reuse, P4 ;  /* 0x0000000107077824 */ /* 0x100fe200020e063d */
[----:B------:R-:W-:Y:S01]  /*47e0*/  ISETP.GT.AND P3, PT, R4, 0x100, PT ;  /* 0x000001000400780c */ /* 0x000fe20003f64270 */
[----:B------:R-:W-:Y:S01]  /*47f0*/  FMUL R29, R29, R23 ;  /* 0x000000171d1d7220 */ /* 0x000fe20000400000 */
[----:B------:R-:W-:Y:S01]  /*4800*/  @P2 STG.E.U16 desc[UR50][R40.64], R44 ;  /* 0x0000002c28002986 */ /* 0x000fe2000c101532 */
[----:B------:R-:W-:Y:S01]  /*4810*/  IADD3 R12, P2, R8, R69, RZ ;  /* 0x00000045080c7210 */ /* 0x000fe20007f5e0ff */
[-C--:B------:R-:W-:Y:S01]  /*4820*/  FMUL R30, R30, R23.reuse ;  /* 0x000000171e1e7220 */ /* 0x080fe20000400000 */
[C---:B------:R-:W-:Y:S01]  /*4830*/  ISETP.GT.AND P4, PT, R3.reuse, RZ, P3 ;  /* 0x000000ff0300720c */ /* 0x040fe20001f84270 */
[----:B------:R1:W-:Y:S01]  /*4840*/  @P1 STG.E.U16 desc[UR50][R6.64], R45 ;  /* 0x0000002d06001986 */ /* 0x0003e2000c101532 */
[----:B------:R-:W-:Y:S01]  /*4850*/  ISETP.GT.AND P1, PT, R3, 0x8, P0 ;  /* 0x000000080300780c */ /* 0x000fe20000724270 */
[----:B------:R-:W-:Y:S01]  /*4860*/  IMAD.X R13, R9, 0x1, R61, P2 ;  /* 0x00000001090d7824 */ /* 0x000fe200010e063d */
[----:B------:R-:W-:Y:S01]  /*4870*/  ISETP.GT.AND P0, PT, R3, 0x9, P0 ;  /* 0x000000090300780c */ /* 0x000fe20000704270 */
[----:B------:R-:W-:Y:S01]  /*4880*/  FMUL R31, R31, R23 ;  /* 0x000000171f1f7220 */ /* 0x000fe20000400000 */
[----:B------:R-:W-:-:S02]  /*4890*/  IADD3 R8, P5, R8, R70, RZ ;  /* 0x0000004608087210 */ /* 0x000fc40007fbe0ff */
[----:B------:R-:W-:Y:S02]  /*48a0*/  ISETP.GT.AND P2, PT, R4, 0x108, PT ;  /* 0x000001080400780c */ /* 0x000fe40003f44270 */
[----:B------:R-:W-:Y:S01]  /*48b0*/  F2FP.BF16.F32.PACK_AB R34, RZ, R34 ;  /* 0x00000022ff22723e */ /* 0x000fe200000010ff */
[--C-:B------:R-:W-:Y:S01]  /*48c0*/  IMAD.X R9, R9, 0x1, R61.reuse, P5 ;  /* 0x0000000109097824 */ /* 0x100fe200028e063d */
[----:B0-----:R-:W-:Y:S02]  /*48d0*/  IADD3 R20, P5, R14, R68, RZ ;  /* 0x000000440e147210 */ /* 0x001fe40007fbe0ff */
[----:B------:R-:W-:Y:S01]  /*48e0*/  F2FP.BF16.F32.PACK_AB R35, RZ, R35 ;  /* 0x00000023ff23723e */ /* 0x000fe200000010ff */
[----:B------:R0:W-:Y:S01]  /*48f0*/  @P1 STG.E.U16 desc[UR50][R12.64], R46 ;  /* 0x0000002e0c001986 */ /* 0x0001e2000c101532 */
[----:B-1----:R-:W-:Y:S01]  /*4900*/  IADD3 R6, P1, R10, R59, RZ ;  /* 0x0000003b0a067210 */ /* 0x002fe20007f3e0ff */
[--C-:B------:R-:W-:Y:S01]  /*4910*/  IMAD.X R21, R15, 0x1, R61.reuse, P5 ;  /* 0x000000010f157824 */ /* 0x100fe200028e063d */
[----:B------:R-:W-:Y:S01]  /*4920*/  F2FP.BF16.F32.PACK_AB R36, RZ, R36 ;  /* 0x00000024ff24723e */ /* 0x000fe200000010ff */
[----:B------:R1:W-:Y:S01]  /*4930*/  @P0 STG.E.U16 desc[UR50][R8.64], R47 ;  /* 0x0000002f08000986 */ /* 0x0003e2000c101532 */
[----:B------:R-:W-:Y:S01]  /*4940*/  ISETP.GT.AND P0, PT, R3, RZ, P2 ;  /* 0x000000ff0300720c */ /* 0x000fe20001704270 */
[----:B------:R-:W-:Y:S01]  /*4950*/  IMAD.X R7, R11, 0x1, R61, P1 ;  /* 0x000000010b077824 */ /* 0x000fe200008e063d */
[----:B------:R-:W-:-:S02]  /*4960*/  ISETP.GT.AND P1, PT, R3, 0x1, P3 ;  /* 0x000000010300780c */ /* 0x000fc40001f24270 */
[----:B------:R-:W-:Y:S02]  /*4970*/  F2FP.BF16.F32.PACK_AB R37, RZ, R37 ;  /* 0x00000025ff25723e */ /* 0x000fe400000010ff */
[----:B------:R-:W-:Y:S01]  /*4980*/  @P4 STG.E.U16 desc[UR50][R6.64], R32 ;  /* 0x0000002006004986 */ /* 0x000fe2000c101532 */
[----:B0-----:R-:W-:Y:S02]  /*4990*/  IADD3 R12, P4, R10, R68, RZ ;  /* 0x000000440a0c7210 */ /* 0x001fe40007f9e0ff */
[----:B------:R-:W-:Y:S02]  /*49a0*/  F2FP.BF16.F32.PACK_AB R38, RZ, R38 ;  /* 0x00000026ff26723e */ /* 0x000fe400000010ff */
[----:B------:R-:W-:Y:S01]  /*49b0*/  F2FP.BF16.F32.PACK_AB R39, RZ, R39 ;  /* 0x00000027ff27723e */ /* 0x000fe200000010ff */
[----:B------:R-:W-:Y:S01]  /*49c0*/  IMAD.X R13, R11, 0x1, R61, P4 ;  /* 0x000000010b0d7824 */ /* 0x000fe200020e063d */
[----:B-1----:R-:W-:Y:S02]  /*49d0*/  IADD3 R8, P4, R14, R59, RZ ;  /* 0x0000003b0e087210 */ /* 0x002fe40007f9e0ff */
[----:B------:R-:W-:-:S02]  /*49e0*/  F2FP.BF16.F32.PACK_AB R24, RZ, R24 ;  /* 0x00000018ff18723e */ /* 0x000fc400000010ff */
[----:B------:R0:W-:Y:S01]  /*49f0*/  @P1 STG.E.U16 desc[UR50][R12.64], R33 ;  /* 0x000000210c001986 */ /* 0x0001e2000c101532 */
[----:B------:R-:W-:Y:S01]  /*4a00*/  IMAD.X R9, R15, 0x1, R61, P4 ;  /* 0x000000010f097824 */ /* 0x000fe200020e063d */
[----:B------:R-:W-:Y:S02]  /*4a10*/  ISETP.GT.AND P4, PT, R3, 0x1, P2 ;  /* 0x000000010300780c */ /* 0x000fe40001784270 */
[C---:B------:R-:W-:Y:S02]  /*4a20*/  ISETP.GT.AND P1, PT, R4.reuse, 0x180, PT ;  /* 0x000001800400780c */ /* 0x040fe40003f24270 */
[----:B------:R-:W-:Y:S01]  /*4a30*/  @P0 STG.E.U16 desc[UR50][R8.64], R34 ;  /* 0x0000002208000986 */ /* 0x000fe2000c101532 */
[----:B------:R-:W-:Y:S02]  /*4a40*/  ISETP.GT.AND P0, PT, R4, 0x188, PT ;  /* 0x000001880400780c */ /* 0x000fe40003f04270 */
[----:B------:R-:W-:Y:S02]  /*4a50*/  IADD3 R4, P5, R10, R69, RZ ;  /* 0x000000450a047210 */ /* 0x000fe40007fbe0ff */
[----:B------:R-:W-:-:S02]  /*4a60*/  F2FP.BF16.F32.PACK_AB R25, RZ, R25 ;  /* 0x00000019ff19723e */ /* 0x000fc400000010ff */
[----:B------:R-:W-:Y:S01]  /*4a70*/  F2FP.BF16.F32.PACK_AB R26, RZ, R26 ;  /* 0x0000001aff1a723e */ /* 0x000fe200000010ff */
[----:B------:R-:W-:Y:S01]  /*4a80*/  IMAD.X R5, R11, 0x1, R61, P5 ;  /* 0x000000010b057824 */ /* 0x000fe200028e063d */
[----:B------:R-:W-:Y:S01]  /*4a90*/  @P4 STG.E.U16 desc[UR50][R20.64], R35 ;  /* 0x0000002314004986 */ /* 0x000fe2000c101532 */
[C---:B------:R-:W-:Y:S02]  /*4aa0*/  ISETP.GT.AND P4, PT, R3.reuse, 0x8, P3 ;  /* 0x000000080300780c */ /* 0x040fe40001f84270 */
[C---:B------:R-:W-:Y:S02]  /*4ab0*/  ISETP.GT.AND P3, PT, R3.reuse, 0x9, P3 ;  /* 0x000000090300780c */ /* 0x040fe40001f64270 */
[C---:B------:R-:W-:Y:S02]  /*4ac0*/  ISETP.GT.AND P5, PT, R3.reuse, 0x8, P2 ;  /* 0x000000080300780c */ /* 0x040fe400017a4270 */
[----:B------:R-:W-:Y:S02]  /*4ad0*/  ISETP.GT.AND P2, PT, R3, 0x9, P2 ;  /* 0x000000090300780c */ /* 0x000fe40001744270 */
[----:B------:R-:W-:-:S02]  /*4ae0*/  F2FP.BF16.F32.PACK_AB R27, RZ, R27 ;  /* 0x0000001bff1b723e */ /* 0x000fc400000010ff */
[----:B------:R-:W-:Y:S02]  /*4af0*/  F2FP.BF16.F32.PACK_AB R28, RZ, R28 ;  /* 0x0000001cff1c723e */ /* 0x000fe400000010ff */
[----:B------:R-:W-:Y:S01]  /*4b00*/  F2FP.BF16.F32.PACK_AB R29, RZ, R29 ;  /* 0x0000001dff1d723e */ /* 0x000fe200000010ff */
[----:B------:R1:W-:Y:S01]  /*4b10*/  @P4 STG.E.U16 desc[UR50][R4.64], R36 ;  /* 0x0000002404004986 */ /* 0x0003e2000c101532 */
[----:B------:R-:W-:Y:S02]  /*4b20*/  IADD3 R10, P4, R10, R70, RZ ;  /* 0x000000460a0a7210 */ /* 0x000fe40007f9e0ff */
[----:B------:R-:W-:Y:S02]  /*4b30*/  F2FP.BF16.F32.PACK_AB R30, RZ, R30 ;  /* 0x0000001eff1e723e */ /* 0x000fe400000010ff */
[----:B------:R-:W-:Y:S01]  /*4b40*/  F2FP.BF16.F32.PACK_AB R31, RZ, R31 ;  /* 0x0000001fff1f723e */ /* 0x000fe200000010ff */
[----:B------:R-:W-:Y:S01]  /*4b50*/  IMAD.X R11, R11, 0x1, R61, P4 ;  /* 0x000000010b0b7824 */ /* 0x000fe200020e063d */
[----:B0-----:R-:W-:-:S04]  /*4b60*/  IADD3 R12, P4, R14, R69, RZ ;  /* 0x000000450e0c7210 */ /* 0x001fc80007f9e0ff */
[----:B------:R-:W-:Y:S01]  /*4b70*/  @P3 STG.E.U16 desc[UR50][R10.64], R37 ;  /* 0x000000250a003986 */ /* 0x000fe2000c101532 */
[--C-:B------:R-:W-:Y:S01]  /*4b80*/  IMAD.X R13, R15, 0x1, R61.reuse, P4 ;  /* 0x000000010f0d7824 */ /* 0x100fe200020e063d */
[----:B-1----:R-:W-:Y:S02]  /*4b90*/  IADD3 R4, P4, R14, R70, RZ ;  /* 0x000000460e047210 */ /* 0x002fe40007f9e0ff */
[----:B------:R-:W-:Y:S02]  /*4ba0*/  ISETP.GT.AND P3, PT, R3, 0x1, P1 ;  /* 0x000000010300780c */ /* 0x000fe40000f64270 */
[----:B------:R-:W-:Y:S01]  /*4bb0*/  @P5 STG.E.U16 desc[UR50][R12.64], R38 ;  /* 0x000000260c005986 */ /* 0x000fe2000c101532 */
[----:B------:R-:W-:Y:S01]  /*4bc0*/  IMAD.X R5, R15, 0x1, R61, P4 ;  /* 0x000000010f057824 */ /* 0x000fe200020e063d */
[C---:B------:R-:W-:Y:S02]  /*4bd0*/  IADD3 R14, P5, R6.reuse, R59, RZ ;  /* 0x0000003b060e7210 */ /* 0x040fe40007fbe0ff */
[----:B------:R-:W-:-:S02]  /*4be0*/  IADD3 R20, P4, R6, R68, RZ ;  /* 0x0000004406147210 */ /* 0x000fc40007f9e0ff */
[----:B------:R0:W-:Y:S01]  /*4bf0*/  @P2 STG.E.U16 desc[UR50][R4.64], R39 ;  /* 0x0000002704002986 */ /* 0x0001e2000c101532 */
[----:B------:R-:W-:Y:S01]  /*4c00*/  ISETP.GT.AND P2, PT, R3, RZ, P1 ;  /* 0x000000ff0300720c */ /* 0x000fe20000f44270 */
[--C-:B------:R-:W-:Y:S01]  /*4c10*/  IMAD.X R15, R7, 0x1, R61.reuse, P5 ;  /* 0x00000001070f7824 */ /* 0x100fe200028e063d */
[----:B------:R-:W-:Y:S01]  /*4c20*/  ISETP.GT.AND P5, PT, R3, RZ, P0 ;  /* 0x000000ff0300720c */ /* 0x000fe200007a4270 */
[----:B------:R-:W-:Y:S01]  /*4c30*/  IMAD.X R21, R7, 0x1, R61, P4 ;  /* 0x0000000107157824 */ /* 0x000fe200020e063d */
[----:B0-----:R-:W-:-:S09]  /*4c40*/  IADD3 R4, P4, R8, R59, RZ ;  /* 0x0000003b08047210 */ /* 0x001fd20007f9e0ff */
[----:B------:R-:W-:Y:S01]  /*4c50*/  @P2 STG.E.U16 desc[UR50][R14.64], R24 ;  /* 0x000000180e002986 */ /* 0x000fe2000c101532 */
[----:B------:R-:W-:Y:S01]  /*4c60*/  ISETP.GT.AND P2, PT, R3, 0x1, P0 ;  /* 0x000000010300780c */ /* 0x000fe20000744270 */
[--C-:B------:R-:W-:Y:S02]  /*4c70*/  IMAD.X R5, R9, 0x1, R61.reuse, P4 ;  /* 0x0000000109057824 */ /* 0x100fe400020e063d */
[----:B------:R-:W-:Y:S01]  /*4c80*/  @P3 STG.E.U16 desc[UR50][R20.64], R25 ;  /* 0x0000001914003986 */ /* 0x000fe2000c101532 */
[C---:B------:R-:W-:Y:S02]  /*4c90*/  ISETP.GT.AND P3, PT, R3.reuse, 0x8, P1 ;  /* 0x000000080300780c */ /* 0x040fe40000f64270 */
[----:B------:R-:W-:Y:S01]  /*4ca0*/  IADD3 R10, P4, R8, R68, RZ ;  /* 0x00000044080a7210 */ /* 0x000fe20007f9e0ff */
[----:B------:R0:W-:Y:S01]  /*4cb0*/  @P5 STG.E.U16 desc[UR50][R4.64], R26 ;  /* 0x0000001a04005986 */ /* 0x0001e2000c101532 */
[----:B------:R-:W-:Y:S02]  /*4cc0*/  IADD3 R12, P5, R6, R69, RZ ;  /* 0x00000045060c7210 */ /* 0x000fe40007fbe0ff */
[----:B------:R-:W-:Y:S01]  /*4cd0*/  ISETP.GT.AND P1, PT, R3, 0x9, P1 ;  /* 0x000000090300780c */ /* 0x000fe20000f24270 */
[--C-:B------:R-:W-:Y:S01]  /*4ce0*/  IMAD.X R11, R9, 0x1, R61.reuse, P4 ;  /* 0x00000001090b7824 */ /* 0x100fe200020e063d */
[----:B------:R-:W-:Y:S01]  /*4cf0*/  ISETP.GT.AND P4, PT, R3, 0x8, P0 ;  /* 0x000000080300780c */ /* 0x000fe20000784270 */
[----:B------:R-:W-:Y:S01]  /*4d00*/  IMAD.X R13, R7, 0x1, R61, P5 ;  /* 0x00000001070d7824 */ /* 0x000fe200028e063d */
[----:B------:R-:W-:-:S02]  /*4d10*/  ISETP.GT.AND P0, PT, R3, 0x9, P0 ;  /* 0x000000090300780c */ /* 0x000fc40000704270 */
[----:B------:R1:W-:Y:S01]  /*4d20*/  @P2 STG.E.U16 desc[UR50][R10.64], R27 ;  /* 0x0000001b0a002986 */ /* 0x0003e2000c101532 */
[----:B0-----:R-:W-:-:S03]  /*4d30*/  IADD3 R4, P2, R6, R70, RZ ;  /* 0x0000004606047210 */ /* 0x001fc60007f5e0ff */
[----:B------:R1:W-:Y:S01]  /*4d40*/  @P3 STG.E.U16 desc[UR50][R12.64], R28 ;  /* 0x0000001c0c003986 */ /* 0x0003e2000c101532 */
[C---:B------:R-:W-:Y:S02]  /*4d50*/  IADD3 R6, P3, R8.reuse, R69, RZ ;  /* 0x0000004508067210 */ /* 0x040fe40007f7e0ff */
[----:B------:R-:W-:Y:S01]  /*4d60*/  IADD3 R8, P5, R8, R70, RZ ;  /* 0x0000004608087210 */ /* 0x000fe20007fbe0ff */
[--C-:B------:R-:W-:Y:S02]  /*4d70*/  IMAD.X R5, R7, 0x1, R61.reuse, P2 ;  /* 0x0000000107057824 */ /* 0x100fe400010e063d */
[C-C-:B------:R-:W-:Y:S02]  /*4d80*/  IMAD.X R7, R9.reuse, 0x1, R61.reuse, P3 ;  /* 0x0000000109077824 */ /* 0x140fe400018e063d */
[----:B------:R-:W-:Y:S01]  /*4d90*/  IMAD.X R9, R9, 0x1, R61, P5 ;  /* 0x0000000109097824 */ /* 0x000fe200028e063d */
[----:B------:R1:W-:Y:S04]  /*4da0*/  @P1 STG.E.U16 desc[UR50][R4.64], R29 ;  /* 0x0000001d04001986 */ /* 0x0003e8000c101532 */
[----:B------:R1:W-:Y:S04]  /*4db0*/  @P4 STG.E.U16 desc[UR50][R6.64], R30 ;  /* 0x0000001e06004986 */ /* 0x0003e8000c101532 */
[----:B------:R1:W-:Y:S02]  /*4dc0*/  @P0 STG.E.U16 desc[UR50][R8.64], R31 ;  /* 0x0000001f08000986 */ /* 0x0003e4000c101532 */
.L_x_94:
[----:B------:R-:W-:Y:S05]  /*4dd0*/  BSYNC B0 ;  /* 0x0000000000007941 */ /* 0x000fea0003800000 */
.L_x_32:
[----:B------:R-:W-:Y:S01]  /*4de0*/  IADD3 R16, P0, R16, UR36, RZ ;  /* 0x0000002410107c10 */ /* 0x000fe2000ff1e0ff */
[----:B------:R-:W-:Y:S01]  /*4df0*/  ULDC.64 UR4, c[0x0][0x650] ;  /* 0x0001940000047ab9 */ /* 0x000fe20000000a00 */
[----:B------:R-:W-:Y:S01]  /*4e00*/  PRMT R3, RZ, 0x7610, R3 ;  /* 0x00007610ff037816 */ /* 0x000fe20000000003 */
[----:B-1-3--:R-:W-:Y:S01]  /*4e10*/  IMAD.MOV.U32 R74, RZ, RZ, -0x1 ;  /* 0xffffffffff4a7424 */ /* 0x00afe200078e00ff */
[----:B------:R-:W-:Y:S01]  /*4e20*/  IADD3.X R17, R17, UR40, RZ, P0, !PT ;  /* 0x0000002811117c10 */ /* 0x000fe200087fe4ff */
[----:B------:R-:W-:Y:S01]  /*4e30*/  IMAD.MOV.U32 R73, RZ, RZ, -0x1 ;  /* 0xffffffffff497424 */ /* 0x000fe200078e00ff */
[----:B------:R-:W-:-:S04]  /*4e40*/  ISETP.GE.U32.AND P0, PT, R16, UR4, PT ;  /* 0x0000000410007c0c */ /* 0x000fc8000bf06070 */
[----:B------:R-:W-:-:S13]  /*4e50*/  ISETP.GE.U32.AND.EX P0, PT, R17, UR5, PT, P0 ;  /* 0x0000000511007c0c */ /* 0x000fda000bf06100 */
[----:B------:R-:W-:Y:S05]  /*4e60*/  @P0 BRA `(.L_x_95) ;  /* 0x0000000400500947 */ /* 0x000fea0003800000 */
[----:B------:R-:W1:Y:S01]  /*4e70*/  LDC.64 R10, c[0x0][0x628] ;  /* 0x00018a00ff0a7b82 */ /* 0x000e620000000a00 */
[----:B------:R-:W3:Y:S01]  /*4e80*/  S2R R20, SR_CTAID.X ;  /* 0x0000000000147919 */ /* 0x000ee20000002500 */
[----:B------:R-:W-:Y:S02]  /*4e90*/  IMAD.MOV.U32 R8, RZ, RZ, R16 ;  /* 0x000000ffff087224 */ /* 0x000fe400078e0010 */
[----:B------:R-:W-:Y:S01]  /*4ea0*/  IMAD.MOV.U32 R9, RZ, RZ, R17 ;  /* 0x000000ffff097224 */ /* 0x000fe200078e0011 */
[----:B------:R-:W0:Y:S03]  /*4eb0*/  S2R R21, SR_CTAID.Y ;  /* 0x0000000000157919 */ /* 0x000e260000002600 */
[----:B------:R-:W0:Y:S08]  /*4ec0*/  LDC R0, c[0x0][0x630] ;  /* 0x00018c00ff007b82 */ /* 0x000e300000000800 */
[----:B------:R-:W0:Y:S01]  /*4ed0*/  LDC.64 R14, c[0x0][0x620] ;  /* 0x00018800ff0e7b82 */ /* 0x000e220000000a00 */
[----:B-1----:R-:W-:-:S04]  /*4ee0*/  ISETP.NE.U32.AND P0, PT, R10, RZ, PT ;  /* 0x000000ff0a00720c */ /* 0x002fc80003f05070 */
[----:B------:R-:W-:-:S13]  /*4ef0*/  ISETP.NE.AND.EX P0, PT, R11, RZ, PT, P0 ;  /* 0x000000ff0b00720c */ /* 0x000fda0003f05300 */
[----:B0--3--:R-:W-:Y:S05]  /*4f00*/  @!P0 BRA `(.L_x_96) ;  /* 0x0000000000288947 */ /* 0x009fea0003800000 */
        /* <DEDUP_REMOVED lines=10> */
.L_x_96:
[----:B------:R-:W0:Y:S01]  /*4fb0*/  LDC.64 R28, c[0x0][0x640] ;  /* 0x00019000ff1c7b82 */ /* 0x000e220000000a00 */
[-CC-:B------:R-:W-:Y:S01]  /*4fc0*/  SHF.R.U64 R73, R8, R0.reuse, R9.reuse ;  /* 0x0000000008497219 */ /* 0x180fe20000001209 */
[----:B------:R-:W-:Y:S01]  /*4fd0*/  ULDC UR4, c[0x0][0x150] ;  /* 0x0000540000047ab9 */ /* 0x000fe20000000800 */
[----:B------:R-:W-:Y:S02]  /*4fe0*/  SHF.R.U32.HI R0, RZ, R0, R9 ;  /* 0x00000000ff007219 */ /* 0x000fe40000011609 */
[----:B------:R-:W-:Y:S02]  /*4ff0*/  IADD3 R3, P0, RZ, -R73, RZ ;  /* 0x80000049ff037210 */ /* 0x000fe40007f1e0ff */
[----:B------:R-:W-:Y:S01]  /*5000*/  I2FP.F32.U32 R7, R20 ;  /* 0x0000001400077245 */ /* 0x000fe20000201000 */
[----:B------:R-:W1:Y:S02]  /*5010*/  LDC R6, c[0x0][0x618] ;  /* 0x00018600ff067b82 */ /* 0x000e640000000800 */
[----:B------:R-:W-:-:S02]  /*5020*/  IMAD.X R5, RZ, RZ, ~R0, P0 ;  /* 0x000000ffff057224 */ /* 0x000fc400000e0e00 */
[----:B------:R-:W-:Y:S01]  /*5030*/  FMUL R7, R7, UR4 ;  /* 0x0000000407077c20 */ /* 0x000fe20008400000 */
[----:B------:R-:W-:Y:S01]  /*5040*/  ULDC UR4, c[0x0][0x154] ;  /* 0x0000550000047ab9 */ /* 0x000fe20000000800 */
[-C--:B------:R-:W-:Y:S02]  /*5050*/  IMAD R0, R5, R14.reuse, RZ ;  /* 0x0000000e05007224 */ /* 0x080fe400078e02ff */
[----:B------:R-:W3:Y:S01]  /*5060*/  LDC R8, c[0x0][0x608] ;  /* 0x00018200ff087b82 */ /* 0x000ee20000000800 */
[C---:B------:R-:W-:Y:S01]  /*5070*/  IMAD.WIDE.U32 R4, R3.reuse, R14, R16 ;  /* 0x0000000e03047225 */ /* 0x040fe200078e0010 */
[----:B------:R-:W2:Y:S03]  /*5080*/  F2I.U32.TRUNC.NTZ R7, R7 ;  /* 0x0000000700077305 */ /* 0x000ea6000020f000 */
[----:B------:R-:W-:Y:S01]  /*5090*/  IMAD R3, R3, R15, R0 ;  /* 0x0000000f03037224 */ /* 0x000fe200078e0200 */
[----:B------:R-:W-:-:S02]  /*50a0*/  I2FP.F32.U32 R0, R21 ;  /* 0x0000001500007245 */ /* 0x000fc40000201000 */
[----:B------:R-:W4:Y:S01]  /*50b0*/  LDC R26, c[0x0][0x658] ;  /* 0x00019600ff1a7b82 */ /* 0x000f220000000800 */
[----:B------:R-:W-:Y:S01]  /*50c0*/  IMAD.IADD R3, R5, 0x1, R3 ;  /* 0x0000000105037824 */ /* 0x000fe200078e0203 */
[----:B0-----:R-:W-:Y:S01]  /*50d0*/  ISETP.NE.U32.AND P0, PT, R28, RZ, PT ;  /* 0x000000ff1c00720c */ /* 0x001fe20003f05070 */
[----:B------:R-:W-:-:S03]  /*50e0*/  FMUL R0, R0, UR4 ;  /* 0x0000000400007c20 */ /* 0x000fc60008400000 */
[----:B------:R-:W-:Y:S01]  /*50f0*/  ISETP.NE.AND.EX P0, PT, R29, RZ, PT, P0 ;  /* 0x000000ff1d00720c */ /* 0x000fe20003f05300 */
[----:B------:R0:W0:Y:S01]  /*5100*/  F2I.U32.TRUNC.NTZ R14, R0 ;  /* 0x00000000000e7305 */ /* 0x000022000020f000 */
[----:B------:R-:W0:Y:S01]  /*5110*/  LDC R9, c[0x0][0x144] ;  /* 0x00005100ff097b82 */ /* 0x000e220000000800 */
[-C--:B-1----:R-:W-:Y:S01]  /*5120*/  SHF.R.U64 R10, R4, R6.reuse, R3 ;  /* 0x00000006040a7219 */ /* 0x082fe20000001203 */
[----:B--2---:R-:W-:Y:S01]  /*5130*/  IMAD.MOV R7, RZ, RZ, -R7 ;  /* 0x000000ffff077224 */ /* 0x004fe200078e0a07 */
[----:B------:R-:W-:-:S05]  /*5140*/  SHF.R.U32.HI R3, RZ, R6, R3 ;  /* 0x00000006ff037219 */ /* 0x000fca0000011603 */
[----:B------:R-:W1:Y:S01]  /*5150*/  LDC R24, c[0x0][0x148] ;  /* 0x00005200ff187b82 */ /* 0x000e620000000800 */
[-CC-:B---3--:R-:W-:Y:S02]  /*5160*/  SHF.R.U64 R12, R10, R8.reuse, R3.reuse ;  /* 0x000000080a0c7219 */ /* 0x188fe40000001203 */
[----:B------:R-:W-:-:S05]  /*5170*/  SHF.R.U32.HI R3, RZ, R8, R3 ;  /* 0x00000008ff037219 */ /* 0x000fca0000011603 */
[----:B------:R-:W2:Y:S01]  /*5180*/  LDC R15, c[0x0][0x600] ;  /* 0x00018000ff0f7b82 */ /* 0x000ea20000000800 */
[-CC-:B----4-:R-:W-:Y:S02]  /*5190*/  SHF.R.U64 R13, R12, R26.reuse, R3.reuse ;  /* 0x0000001a0c0d7219 */ /* 0x190fe40000001203 */
[----:B------:R-:W-:-:S03]  /*51a0*/  SHF.R.U32.HI R5, RZ, R26, R3 ;  /* 0x0000001aff057219 */ /* 0x000fc60000011603 */
[----:B------:R-:W-:Y:S02]  /*51b0*/  IMAD.MOV.U32 R4, RZ, RZ, R13 ;  /* 0x000000ffff047224 */ /* 0x000fe400078e000d */
[----:B------:R-:W3:Y:S01]  /*51c0*/  LDC R27, c[0x0][0x648] ;  /* 0x00019200ff1b7b82 */ /* 0x000ee20000000800 */
[----:B0-----:R-:W-:-:S07]  /*51d0*/  IMAD R25, R9, R7, R20 ;  /* 0x0000000709197224 */ /* 0x001fce00078e0214 */
[----:B------:R-:W0:Y:S08]  /*51e0*/  LDC R30, c[0x0][0x638] ;  /* 0x00018e00ff1e7b82 */ /* 0x000e300000000800 */
[----:B------:R-:W4:Y:S01]  /*51f0*/  LDC R31, c[0x0][0x610] ;  /* 0x00018400ff1f7b82 */ /* 0x000f220000000800 */
[----:B-1----:R-:W-:Y:S05]  /*5200*/  @!P0 BRA `(.L_x_97) ;  /* 0x0000000000288947 */ /* 0x002fea0003800000 */
[----:B------:R-:W1:Y:S02]  /*5210*/  LDC R0, c[0x0][0x64c] ;  /* 0x00019300ff007b82 */ /* 0x000e640000000800 */
[----:B-1----:R-:W-:-:S05]  /*5220*/  IADD3 R3, P0, R13, R0, RZ ;  /* 0x000000000d037210 */ /* 0x002fca0007f1e0ff */
        /* <DEDUP_REMOVED lines=8> */
.L_x_97:
[----:B------:R-:W-:Y:S01]  /*52b0*/  ISETP.NE.AND P0, PT, R2, 0x1, PT ;  /* 0x000000010200780c */ /* 0x000fe20003f05270 */
[----:B------:R-:W-:Y:S01]  /*52c0*/  IMAD.MOV R14, RZ, RZ, -R14 ;  /* 0x000000ffff0e7224 */ /* 0x000fe200078e0a0e */
[----:B---3--:R-:W-:Y:S01]  /*52d0*/  SHF.R.U64 R0, R4, R27, R5 ;  /* 0x0000001b04007219 */ /* 0x008fe20000001205 */
[----:B--2---:R-:W-:Y:S01]  /*52e0*/  VIADD R5, R15, 0xffffffff ;  /* 0xffffffff0f057836 */ /* 0x004fe20000000000 */
[----:B------:R-:W-:-:S03]  /*52f0*/  LOP3.LUT R3, R12, R67, RZ, 0xc0, !PT ;  /* 0x000000430c037212 */ /* 0x000fc600078ec0ff */
[----:B------:R-:W-:Y:S01]  /*5300*/  IMAD.MOV R4, RZ, RZ, -R0 ;  /* 0x000000ffff047224 */ /* 0x000fe200078e0a00 */
[----:B------:R-:W-:Y:S01]  /*5310*/  LOP3.LUT R10, R10, R5, RZ, 0xc0, !PT ;  /* 0x000000050a0a7212 */ /* 0x000fe200078ec0ff */
[----:B------:R-:W-:Y:S02]  /*5320*/  IMAD R0, R62, R0, R3 ;  /* 0x000000003e007224 */ /* 0x000fe400078e0203 */
[----:B0-----:R-:W-:Y:S02]  /*5330*/  IMAD R3, R4, R30, R13 ;  /* 0x0000001e04037224 */ /* 0x001fe400078e020d */
[----:B------:R-:W-:Y:S02]  /*5340*/  @P0 IMAD R25, R24, R14, R21 ;  /* 0x0000000e18190224 */ /* 0x000fe400078e0215 */
[----:B------:R-:W-:Y:S02]  /*5350*/  IMAD R5, R3, R15, R10 ;  /* 0x0000000f03057224 */ /* 0x000fe400078e020a */
[----:B----4-:R-:W-:-:S02]  /*5360*/  IMAD R0, R0, R31, R25 ;  /* 0x0000001f00007224 */ /* 0x010fc400078e0219 */
[----:B------:R-:W-:-:S03]  /*5370*/  IMAD.MOV.U32 R4, RZ, RZ, 0x1 ;  /* 0x00000001ff047424 */ /* 0x000fc600078e00ff */
[----:B------:R-:W-:Y:S02]  /*5380*/  SEL R74, R5, R0, !P0 ;  /* 0x00000000054a7207 */ /* 0x000fe40004000000 */
[----:B------:R-:W-:Y:S02]  /*5390*/  PRMT R3, R4, 0x7610, R3 ;  /* 0x0000761004037816 */ /* 0x000fe40000000003 */
[----:B------:R-:W-:-:S07]  /*53a0*/  SEL R0, R0, R5, !P0 ;  /* 0x0000000500007207 */ /* 0x000fce0004000000 */
.L_x_95:
[----:B------:R-:W-:Y:S01]  /*53b0*/  LOP3.LUT P0, RZ, R3, 0xff, RZ, 0xc0, !PT ;  /* 0x000000ff03ff7812 */ /* 0x000fe2000780c0ff */
[----:B------:R-:W-:-:S12]  /*53c0*/  IMAD.MOV.U32 R75, RZ, RZ, R0 ;  /* 0x000000ffff4b7224 */ /* 0x000fd800078e0000 */
[----:B------:R-:W-:Y:S05]  /*53d0*/  @P0 BRA `(.L_x_98) ;  /* 0xffffffc0005c0947 */ /* 0x000fea000383ffff */
[----:B------:R-:W-:Y:S05]  /*53e0*/  EXIT ;  /* 0x000000000000794d */ /* 0x000fea0003800000 */
.L_x_7:
        /* <DEDUP_REMOVED lines=26> */
.L_x_100:
[----:B------:R-:W0:Y:S01]  /*5590*/  LDC.64 R30, c[0x0][0x640] ;  /* 0x00019000ff1e7b82 */ /* 0x000e220000000a00 */
[-CC-:B------:R-:W-:Y:S01]  /*55a0*/  SHF.R.U64 R22, R14, R8.reuse, R15.reuse ;  /* 0x000000080e167219 */ /* 0x180fe2000000120f */
[----:B------:R-:W-:Y:S01]  /*55b0*/  IMAD.MOV.U32 R27, RZ, RZ, 0x1 ;  /* 0x00000001ff1b7424 */ /* 0x000fe200078e00ff */
[----:B------:R-:W-:Y:S02]  /*55c0*/  SHF.R.U32.HI R7, RZ, R8, R15 ;  /* 0x00000008ff077219 */ /* 0x000fe4000001160f */
[----:B------:R-:W-:-:S03]  /*55d0*/  IADD3 R13, P0, RZ, -R22, RZ ;  /* 0x80000016ff0d7210 */ /* 0x000fc60007f1e0ff */
[----:B------:R-:W1:Y:S02]  /*55e0*/  LDC R12, c[0x0][0x618] ;  /* 0x00018600ff0c7b82 */ /* 0x000e640000000800 */
[----:B------:R-:W-:Y:S02]  /*55f0*/  IMAD.X R7, RZ, RZ, ~R7, P0 ;  /* 0x000000ffff077224 */ /* 0x000fe400000e0e07 */
[----:B------:R-:W-:-:S04]  /*5600*/  IMAD.WIDE.U32 R10, R13, R24, R16 ;  /* 0x000000180d0a7225 */ /* 0x000fc800078e0010 */
[----:B------:R-:W2:Y:S01]  /*5610*/  LDC R14, c[0x0][0x608] ;  /* 0x00018200ff0e7b82 */ /* 0x000ea20000000800 */
[----:B------:R-:W-:-:S04]  /*5620*/  IMAD R8, R7, R24, RZ ;  /* 0x0000001807087224 */ /* 0x000fc800078e02ff */
[----:B------:R-:W-:-:S03]  /*5630*/  IMAD R7, R13, R25, R8 ;  /* 0x000000190d077224 */ /* 0x000fc600078e0208 */
[----:B------:R-:W3:Y:S01]  /*5640*/  LDC R28, c[0x0][0x658] ;  /* 0x00019600ff1c7b82 */ /* 0x000ee20000000800 */
[----:B------:R-:W-:Y:S01]  /*5650*/  IMAD.IADD R7, R11, 0x1, R7 ;  /* 0x000000010b077824 */ /* 0x000fe200078e0207 */
[----:B0-----:R-:W-:Y:S01]  /*5660*/  ISETP.NE.U32.AND P0, PT, R30, RZ, PT ;  /* 0x000000ff1e00720c */ /* 0x001fe20003f05070 */
[----:B------:R-:W-:-:S03]  /*5670*/  IMAD.MOV.U32 R11, RZ, RZ, -0x1 ;  /* 0xffffffffff0b7424 */ /* 0x000fc600078e00ff */
        /* <DEDUP_REMOVED lines=8> */
[-C--:B---3--:R-:W-:Y:S02]  /*5700*/  SHF.L.U32 R10, R11, R28.reuse, RZ ;  /* 0x0000001c0b0a7219 */ /* 0x088fe400000006ff */
[--C-:B------:R-:W-:Y:S02]  /*5710*/  SHF.R.U64 R26, R24, R28, R7.reuse ;  /* 0x0000001c181a7219 */ /* 0x100fe40000001207 */
[----:B------:R-:W-:Y:S02]  /*5720*/  LOP3.LUT R29, RZ, R10, RZ, 0x33, !PT ;  /* 0x0000000aff1d7212 */ /* 0x000fe400078e33ff */
[----:B------:R-:W-:Y:S01]  /*5730*/  SHF.R.U32.HI R11, RZ, R28, R7 ;  /* 0x0000001cff0b7219 */ /* 0x000fe20000011607 */
[----:B------:R-:W3:Y:S01]  /*5740*/  LDC R32, c[0x0][0x610] ;  /* 0x00018400ff207b82 */ /* 0x000ee20000000800 */
[----:B------:R-:W-:Y:S01]  /*5750*/  IMAD.MOV.U32 R10, RZ, RZ, R26 ;  /* 0x000000ffff0a7224 */ /* 0x000fe200078e001a */
[----:B------:R-:W-:Y:S06]  /*5760*/  @!P0 BRA `(.L_x_101) ;  /* 0x0000000000288947 */ /* 0x000fec0003800000 */
        /* <DEDUP_REMOVED lines=10> */
.L_x_101:
[----:B------:R-:W-:Y:S02]  /*5810*/  ISETP.NE.AND P0, PT, R2, 0x1, PT ;  /* 0x000000010200780c */ /* 0x000fe40003f05270 */
[----:B-1----:R-:W-:Y:S01]  /*5820*/  SHF.R.U64 R8, R10, R8, R11 ;  /* 0x000000080a087219 */ /* 0x002fe2000000120b */
[----:B0-----:R-:W-:Y:S01]  /*5830*/  VIADD R11, R21, 0xffffffff ;  /* 0xffffffff150b7836 */ /* 0x001fe20000000000 */
[----:B------:R-:W-:Y:S02]  /*5840*/  SHF.L.U32 R27, R27, R28, RZ ;  /* 0x0000001c1b1b7219 */ /* 0x000fe400000006ff */
[----:B------:R-:W-:Y:S01]  /*5850*/  LOP3.LUT R5, R24, R29, RZ, 0xc0, !PT ;  /* 0x0000001d18057212 */ /* 0x000fe200078ec0ff */
[----:B------:R-:W-:-:S04]  /*5860*/  IMAD.MOV R7, RZ, RZ, -R8 ;  /* 0x000000ffff077224 */ /* 0x000fc800078e0a08 */
[----:B------:R-:W-:Y:S02]  /*5870*/  IMAD R5, R27, R8, R5 ;  /* 0x000000081b057224 */ /* 0x000fe400078e0205 */
[----:B------:R-:W-:Y:S01]  /*5880*/  @P0 IMAD R6, R9, R23, R4 ;  /* 0x0000001709060224 */ /* 0x000fe200078e0204 */
[----:B------:R-:W-:Y:S01]  /*5890*/  LOP3.LUT R9, R20, R11, RZ, 0xc0, !PT ;  /* 0x0000000b14097212 */ /* 0x000fe200078ec0ff */
[----:B--2---:R-:W-:Y:S02]  /*58a0*/  IMAD R4, R7, R25, R26 ;  /* 0x0000001907047224 */ /* 0x004fe400078e021a */
[----:B---3--:R-:W-:Y:S02]  /*58b0*/  IMAD R6, R5, R32, R6 ;  /* 0x0000002005067224 */ /* 0x008fe400078e0206 */
[----:B------:R-:W-:Y:S02]  /*58c0*/  IMAD R5, R4, R21, R9 ;  /* 0x0000001504057224 */ /* 0x000fe400078e0209 */
[----:B------:R-:W-:-:S02]  /*58d0*/  IMAD.MOV.U32 R8, RZ, RZ, 0x1 ;  /* 0x00000001ff087424 */ /* 0x000fc400078e00ff */
[----:B------:R-:W-:Y:S01]  /*58e0*/  IMAD.MOV.U32 R7, RZ, RZ, R22 ;  /* 0x000000ffff077224 */ /* 0x000fe200078e0016 */
[----:B------:R-:W-:Y:S02]  /*58f0*/  SEL R21, R5, R6, !P0 ;  /* 0x0000000605157207 */ /* 0x000fe40004000000 */
[----:B------:R-:W-:-:S07]  /*5900*/  SEL R20, R6, R5, !P0 ;  /* 0x0000000506147207 */ /* 0x000fce0004000000 */
.L_x_99:
[----:B------:R-:W-:-:S08]  /*5910*/  NOP ;  /* 0x0000000000007918 */ /* 0x000fd00000000000 */
[----:B------:R-:W0:-:S00]  /*5920*/  USETMAXREG.DEALLOC.CTAPOOL 0x28 ;  /* 0x00000028000079c8 */ /* 0x000e0000080e0500 */
[----:B0-----:R-:W-:-:S13]  /*5930*/  ISETP.NE.AND P0, PT, R3, RZ, PT ;  /* 0x000000ff0300720c */ /* 0x001fda0003f05270 */
[----:B------:R-:W-:Y:S05]  /*5940*/  @P0 EXIT ;  /* 0x000000000000094d */ /* 0x000fea0003800000 */
[----:B------:R-:W-:Y:S01]  /*5950*/  LOP3.LUT P0, RZ, R8, 0xff, RZ, 0xc0, !PT ;  /* 0x000000ff08ff7812 */ /* 0x000fe2000780c0ff */
[----:B------:R-:W-:Y:S02]  /*5960*/  IMAD.MOV.U32 R3, RZ, RZ, 0x1 ;  /* 0x00000001ff037424 */ /* 0x000fe400078e00ff */
[----:B------:R-:W-:-:S10]  /*5970*/  IMAD.MOV.U32 R8, RZ, RZ, RZ ;  /* 0x000000ffff087224 */ /* 0x000fd400078e00ff */
[----:B------:R-:W-:Y:S05]  /*5980*/  @!P0 BRA `(.L_x_102) ;  /* 0x0000000c00288947 */ /* 0x000fea0003800000 */
[----:B------:R-:W0:Y:S01]  /*5990*/  LDC R3, c[0x0][0x28c] ;  /* 0x0000a300ff037b82 */ /* 0x000e220000000800 */
[----:B------:R-:W1:Y:S01]  /*59a0*/  S2R R13, SR_CgaCtaId ;  /* 0x00000000000d7919 */ /* 0x000e620000008800 */
[----:B------:R-:W-:Y:S01]  /*59b0*/  ULDC UR5, c[0x0][0x658] ;  /* 0x0001960000057ab9 */ /* 0x000fe20000000800 */
[----:B------:R-:W-:Y:S01]  /*59c0*/  UMOV UR6, 0xffffffff ;  /* 0xffffffff00067882 */ /* 0x000fe20000000000 */
[----:B------:R-:W-:Y:S01]  /*59d0*/  BSSY B0, `(.L_x_102) ;  /* 0x00000c5000007945 */ /* 0x000fe20003800000 */
[----:B------:R-:W-:Y:S01]  /*59e0*/  USHF.L.U32 UR6, UR6, UR5, URZ ;  /* 0x0000000506067299 */ /* 0x000fe2000800063f */
[----:B------:R-:W-:Y:S01]  /*59f0*/  IMAD.MOV.U32 R10, RZ, RZ, 0x1 ;  /* 0x00000001ff0a7424 */ /* 0x000fe200078e00ff */
[----:B------:R-:W-:Y:S01]  /*5a00*/  LOP3.LUT R9, R18, 0x2, RZ, 0xfc, !PT ;  /* 0x0000000212097812 */ /* 0x000fe200078efcff */
[----:B------:R-:W-:Y:S01]  /*5a10*/  IMAD.MOV.U32 R8, RZ, RZ, RZ ;  /* 0x000000ffff087224 */ /* 0x000fe200078e00ff */
[----:B------:R-:W-:Y:S01]  /*5a20*/  ULDC UR4, c[0x0][0x600] ;  /* 0x0001800000047ab9 */ /* 0x000fe20000000800 */
[----:B------:R-:W-:Y:S01]  /*5a30*/  UMOV UR7, 0x1 ;  /* 0x0000000100077882 */ /* 0x000fe20000000000 */
[----:B------:R-:W-:-:S02]  /*5a40*/  UIADD3 UR15, UR4, -0x1, URZ ;  /* 0xffffffff040f7890 */ /* 0x000fc4000fffe03f */
[----:B------:R-:W-:Y:S02]  /*5a50*/  USHF.L.U32 UR17, UR7, UR5, URZ ;  /* 0x0000000507117299 */ /* 0x000fe4000800063f */
[----:B------:R-:W-:Y:S01]  /*5a60*/  ULOP3.LUT UR16, URZ, UR6, URZ, 0x33, !UPT ;  /* 0x000000063f107292 */ /* 0x000fe2000f8e333f */
[----:B------:R-:W-:Y:S01]  /*5a70*/  ULDC.64 UR20, c[0x0][0x198] ;  /* 0x0000660000147ab9 */ /* 0x000fe20000000a00 */
[----:B0-----:R-:W-:-:S05]  /*5a80*/  VIADD R3, R3, 0x1f ;  /* 0x0000001f03037836 */ /* 0x001fca0000000000 */
[----:B------:R-:W-:-:S04]  /*5a90*/  SHF.R.S32.HI R4, RZ, 0x1f, R3 ;  /* 0x0000001fff047819 */ /* 0x000fc80000011403 */
[----:B------:R-:W-:Y:S01]  /*5aa0*/  LEA.HI R4, R4, R3, RZ, 0x5 ;  /* 0x0000000304047211 */ /* 0x000fe200078f28ff */
[C---:B-1----:R-:W-:Y:S02]  /*5ab0*/  IMAD.SHL.U32 R12, R13.reuse, 0x8, RZ ;  /* 0x000000080d0c7824 */ /* 0x042fe400078e00ff */
[----:B------:R-:W-:Y:S01]  /*5ac0*/  IMAD.SHL.U32 R13, R13, 0x100, RZ ;  /* 0x000001000d0d7824 */ /* 0x000fe200078e00ff */
[----:B------:R-:W-:Y:S01]  /*5ad0*/  SHF.R.S32.HI R11, RZ, 0x5, R4 ;  /* 0x00000005ff0b7819 */ /* 0x000fe20000011404 */
[----:B------:R-:W-:Y:S01]  /*5ae0*/  IMAD.MOV.U32 R3, RZ, RZ, 0x1 ;  /* 0x00000001ff037424 */ /* 0x000fe200078e00ff */
[----:B------:R-:W-:Y:S02]  /*5af0*/  LOP3.LUT R12, R12, 0x8, RZ, 0xc0, !PT ;  /* 0x000000080c0c7812 */ /* 0x000fe400078ec0ff */
[----:B------:R-:W-:Y:S01]  /*5b00*/  LOP3.LUT R13, R13, 0x100, RZ, 0xc0, !PT ;  /* 0x000001000d0d7812 */ /* 0x000fe200078ec0ff */
[----:B------:R-:W-:-:S07]  /*5b10*/  VIADD R19, R11, 0x1 ;  /* 0x000000010b137836 */ /* 0x000fce0000000000 */
.L_x_113:
[----:B------:R-:W-:-:S03]  /*5b20*/  UMOV UR4, 0xffffffff ;  /* 0xffffffff00047882 */ /* 0x000fc60000000000 */
[----:B------:R-:W-:Y:S05]  /*5b30*/  BRA.DIV UR4, `(.L_x_103) ;  /* 0x0000000e04f07947 */ /* 0x000fea000b800000 */
[----:B------:R-:W-:-:S13]  /*5b40*/  ELECT P6, URZ, PT ;  /* 0x00000000003f782f */ /* 0x000fda00038c0000 */
.L_x_126:
[----:B------:R-:W0:Y:S01]  /*5b50*/  LDC R4, c[0x0][0x28c] ;  /* 0x0000a300ff047b82 */ /* 0x000e220000000800 */
[----:B------:R-:W-:Y:S01]  /*5b60*/  BSSY B1, `(.L_x_104) ;  /* 0x0000038000017945 */ /* 0x000fe20003800000 */
[----:B0-----:R-:W-:-:S13]  /*5b70*/  ISETP.LT.OR P6, PT, R4, 0x1, !P6 ;  /* 0x000000010400780c */ /* 0x001fda00077c1670 */
[----:B------:R-:W-:Y:S05]  /*5b80*/  @P6 BRA `(.L_x_105) ;  /* 0x0000000000d46947 */ /* 0x000fea0003800000 */
[----:B------:R-:W-:Y:S02]  /*5b90*/  IMAD R21, R21, 0x10, R12 ;  /* 0x0000001015157824 */ /* 0x000fe400078e020c */
[----:B------:R-:W-:Y:S02]  /*5ba0*/  IMAD.SHL.U32 R20, R20, 0x200, RZ ;  /* 0x0000020014147824 */ /* 0x000fe400078e00ff */
[----:B------:R-:W-:Y:S02]  /*5bb0*/  IMAD.MOV.U32 R22, RZ, RZ, RZ ;  /* 0x000000ffff167224 */ /* 0x000fe400078e00ff */
[----:B------:R-:W-:Y:S02]  /*5bc0*/  IMAD.MOV.U32 R4, RZ, RZ, R19 ;  /* 0x000000ffff047224 */ /* 0x000fe400078e0013 */
[----:B------:R-:W-:Y:S02]  /*5bd0*/  IMAD.MOV.U32 R5, RZ, RZ, R3 ;  /* 0x000000ffff057224 */ /* 0x000fe400078e0003 */
[----:B------:R-:W-:-:S07]  /*5be0*/  IMAD.MOV.U32 R6, RZ, RZ, R8 ;  /* 0x000000ffff067224 */ /* 0x000fce00078e0008 */
.L_x_108:
[----:B------:R-:W0:Y:S01]  /*5bf0*/  S2R R15, SR_CgaCtaId ;  /* 0x00000000000f7919 */ /* 0x000e220000008800 */
[----:B------:R-:W-:Y:S02]  /*5c00*/  MOV R14, 0x400 ;  /* 0x00000400000e7802 */ /* 0x000fe40000000f00 */
[----:B------:R-:W-:Y:S02]  /*5c10*/  ISETP.NE.AND P1, PT, R0, RZ, PT ;  /* 0x000000ff0000720c */ /* 0x000fe40003f25270 */
[----:B0-----:R-:W-:Y:S02]  /*5c20*/  LEA R25, R15, R14, 0x18 ;  /* 0x0000000e0f197211 */ /* 0x001fe400078ec0ff */
[----:B------:R-:W-:-:S09]  /*5c30*/  SHF.L.U32 R14, R5, 0x1f, RZ ;  /* 0x0000001f050e7819 */ /* 0x000fd200000006ff */
[----:B------:R-:W0:Y:S01]  /*5c40*/  @!P1 LDC R15, c[0x0][0x500] ;  /* 0x00014000ff0f9b82 */ /* 0x000e220000000800 */
[----:B------:R-:W-:-:S04]  /*5c50*/  IMAD R23, R6, 0x8, R25 ;  /* 0x0000000806177824 */ /* 0x000fc800078e0219 */
[----:B------:R-:W1:Y:S02]  /*5c60*/  SYNCS.PHASECHK.TRANS64.TRYWAIT P0, [R23+URZ+0x30], R14 ;  /* 0x0000300e170075a7 */ /* 0x000e64000800017f */
[----:B-1----:R-:W-:Y:S05]  /*5c70*/  @!P0 BRA `(.L_x_106) ;  /* 0x0000000c00c08947 */ /* 0x002fea0003800000 */
.L_x_127:
[----:B-1----:R-:W-:Y:S01]  /*5c80*/  PRMT R14, R9, 0x9910, RZ ;  /* 0x00009910090e7816 */ /* 0x002fe200000000ff */
[----:B0-----:R0:W-:Y:S03]  /*5c90*/  @!P1 SYNCS.ARRIVE.TRANS64 RZ, [R23+URZ], R15 ;  /* 0x0000000f17ff99a7 */ /* 0x0011e6000800003f */
[----:B------:R-:W-:-:S13]  /*5ca0*/  ISETP.NE.AND P0, PT, R14, 0x2, PT ;  /* 0x000000020e00780c */ /* 0x000fda0003f05270 */
[----:B0-----:R-:W-:Y:S05]  /*5cb0*/  @P0 BRA `(.L_x_107) ;  /* 0x0000000000040947 */ /* 0x001fea0003800000 */
[----:B------:R-:W-:Y:S01]  /*5cc0*/  BPT.TRAP 0x1 ;  /* 0x000000040000795c */ /* 0x000fe20000300000 */
.L_x_107:
[C---:B------:R-:W-:Y:S01]  /*5cd0*/  IMAD R14, R6.reuse, 0x200, R13 ;  /* 0x00000200060e7824 */ /* 0x040fe200078e020d */
[----:B------:R-:W-:Y:S01]  /*5ce0*/  R2UR UR9, R23 ;  /* 0x00000000170972ca */ /* 0x000fe200000e0000 */
[--C-:B------:R-:W-:Y:S01]  /*5cf0*/  IMAD R15, R6, 0x8000, R25.reuse ;  /* 0x00008000060f7824 */ /* 0x100fe200078e0219 */
[----:B------:R-:W-:Y:S01]  /*5d00*/  UIADD3 UR4, UP0, UR20, 0xf0, URZ ;  /* 0x000000f014047890 */ /* 0x000fe2000ff1e03f */
[----:B------:R-:W-:Y:S01]  /*5d10*/  IMAD R14, R14, 0x2, R25 ;  /* 0x000000020e0e7824 */ /* 0x000fe200078e0219 */
[----:B------:R-:W-:Y:S01]  /*5d20*/  R2UR UR11, R20 ;  /* 0x00000000140b72ca */ /* 0x000fe200000e0000 */
[----:B------:R-:W-:Y:S01]  /*5d30*/  VIADD R4, R4, 0xffffffff ;  /* 0xffffffff04047836 */ /* 0x000fe20000000000 */
[----:B------:R-:W-:Y:S01]  /*5d40*/  R2UR UR5, R15 ;  /* 0x000000000f0572ca */ /* 0x000fe200000e0000 */
[----:B------:R-:W-:Y:S01]  /*5d50*/  UIADD3 UR22, UP1, UR20, 0x1f0, URZ ;  /* 0x000001f014167890 */ /* 0x000fe2000ff3e03f */
[----:B------:R-:W-:Y:S01]  /*5d60*/  R2UR UR8, R14 ;  /* 0x000000000e0872ca */ /* 0x000fe200000e0000 */
[----:B------:R-:W-:Y:S01]  /*5d70*/  VIADD R6, R6, 0x1 ;  /* 0x0000000106067836 */ /* 0x000fe20000000000 */
[----:B------:R-:W-:Y:S01]  /*5d80*/  R2UR UR10, R22 ;  /* 0x00000000160a72ca */ /* 0x000fe200000e0000 */
[----:B------:R-:W-:Y:S01]  /*5d90*/  UIADD3.X UR23, URZ, UR21, URZ, UP1, !UPT ;  /* 0x000000153f177290 */ /* 0x000fe20008ffe43f */
[----:B------:R-:W-:Y:S01]  /*5da0*/  R2UR UR12, R7 ;  /* 0x00000000070c72ca */ /* 0x000fe200000e0000 */
[----:B------:R-:W-:Y:S01]  /*5db0*/  UMOV UR6, 0x0 ;  /* 0x0000000000067882 */ /* 0x000fe20000000000 */
[----:B------:R-:W-:Y:S01]  /*5dc0*/  R2UR UR18, R21 ;  /* 0x00000000151272ca */ /* 0x000fe200000e0000 */
[----:B------:R-:W-:Y:S01]  /*5dd0*/  UMOV UR7, 0x10000000 ;  /* 0x1000000000077882 */ /* 0x000fe20000000000 */
[----:B------:R-:W-:Y:S01]  /*5de0*/  ISETP.GT.AND P1, PT, R4, 0x1, PT ;  /* 0x000000010400780c */ /* 0x000fe20003f24270 */
[----:B------:R-:W-:Y:S01]  /*5df0*/  UMOV UR19, 0x30000 ;  /* 0x0003000000137882 */ /* 0x000fe20000000000 */
[----:B------:R-:W-:Y:S01]  /*5e00*/  ISETP.NE.AND P0, PT, R6, 0x6, PT ;  /* 0x000000060600780c */ /* 0x000fe20003f05270 */
[----:B------:R-:W-:Y:S01]  /*5e10*/  UIADD3 UR13, UR5, 0x180, URZ ;  /* 0x00000180050d7890 */ /* 0x000fe2000fffe03f */
[----:B------:R-:W-:Y:S01]  /*5e20*/  VIADD R22, R22, 0x20 ;  /* 0x0000002016167836 */ /* 0x000fe20000000000 */
[----:B------:R-:W-:Y:S01]  /*5e30*/  UIADD3.X UR5, URZ, UR21, URZ, UP0, !UPT ;  /* 0x000000153f057290 */ /* 0x000fe200087fe43f */
[----:B------:R-:W-:Y:S01]  /*5e40*/  SEL R14, RZ, 0x1, P0 ;  /* 0x00000001ff0e7807 */ /* 0x000fe20000000000 */
[----:B------:R-:W-:Y:S01]  /*5e50*/  UIADD3 UR14, UR8, 0x30180, URZ ;  /* 0x00030180080e7890 */ /* 0x000fe2000fffe03f */
[----:B------:R-:W-:-:S02]  /*5e60*/  SEL R6, R6, RZ, P0 ;  /* 0x000000ff06067207 */ /* 0x000fc40000000000 */
[----:B------:R-:W-:Y:S01]  /*5e70*/  UMOV UR8, UR13 ;  /* 0x0000000d00087c82 */ /* 0x000fe20008000000 */
[----:B------:R-:W-:-:S03]  /*5e80*/  LOP3.LUT R5, R5, R14, RZ, 0x3c, !PT ;  /* 0x0000000e05057212 */ /* 0x000fc600078e3cff */
[----:B------:R0:W-:Y:S02]  /*5e90*/  UTMALDG.3D [UR8], [UR4], desc[UR6] ;  /* 0x00000608040075b4 */ /* 0x0001e40008011000 */
[----:B0-----:R-:W-:Y:S01]  /*5ea0*/  UMOV UR8, UR14 ;  /* 0x0000000e00087c82 */ /* 0x001fe20008000000 */
[----:B------:R-:W-:Y:S02]  /*5eb0*/  UMOV UR11, UR18 ;  /* 0x00000012000b7c82 */ /* 0x000fe40008000000 */
[----:B------:R0:W-:Y:S02]  /*5ec0*/  UTMALDG.3D.MULTICAST [UR8], [UR22], UR19, desc[UR6] ;  /* 0x00000608160073b4 */ /* 0x0001e40008011813 */
[----:B0-----:R-:W-:Y:S05]  /*5ed0*/  @P1 BRA `(.L_x_108) ;  /* 0xfffffffc00441947 */ /* 0x001fea000383ffff */
.L_x_105:
[----:B------:R-:W-:Y:S05]  /*5ee0*/  BSYNC B1 ;  /* 0x0000000000017941 */ /* 0x000fea0003800000 */
.L_x_104:
[----:B------:R-:W-:Y:S01]  /*5ef0*/  LOP3.LUT P1, RZ, R10, 0xff, RZ, 0xc0, !PT ;  /* 0x000000ff0aff7812 */ /* 0x000fe2000782c0ff */
[C---:B------:R-:W-:Y:S01]  /*5f00*/  IMAD.IADD R7, R11.reuse, 0x1, R8 ;  /* 0x000000010b077824 */ /* 0x040fe200078e0208 */
[----:B------:R-:W-:Y:S01]  /*5f10*/  ULDC.64 UR4, c[0x0][0x650] ;  /* 0x0001940000047ab9 */ /* 0x000fe20000000a00 */
[----:B------:R-:W-:Y:S01]  /*5f20*/  ISETP.GE.U32.AND P2, PT, R11, 0x6, PT ;  /* 0x000000060b00780c */ /* 0x000fe20003f46070 */
[----:B------:R-:W-:Y:S01]  /*5f30*/  BSSY B1, `(.L_x_109) ;  /* 0x000006c000017945 */ /* 0x000fe20003800000 */
[----:B------:R-:W-:Y:S01]  /*5f40*/  IMAD.MOV.U32 R20, RZ, RZ, -0x1 ;  /* 0xffffffffff147424 */ /* 0x000fe200078e00ff */
[----:B------:R-:W-:Y:S01]  /*5f50*/  ISETP.GT.U32.AND P0, PT, R7, 0x5, PT ;  /* 0x000000050700780c */ /* 0x000fe20003f04070 */
[----:B------:R-:W-:Y:S01]  /*5f60*/  IMAD.MOV.U32 R21, RZ, RZ, -0x1 ;  /* 0xffffffffff157424 */ /* 0x000fe200078e00ff */
[----:B------:R-:W-:Y:S02]  /*5f70*/  PRMT R10, RZ, 0x7610, R10 ;  /* 0x00007610ff0a7816 */ /* 0x000fe4000000000a */
[----:B------:R-:W-:-:S03]  /*5f80*/  ISETP.LT.U32.AND P0, PT, R11, 0x6, P0 ;  /* 0x000000060b00780c */ /* 0x000fc60000701070 */
[----:B------:R-:W0:Y:S01]  /*5f90*/  @P1 S2R R5, SR_CgaCtaId ;  /* 0x0000000000051919 */ /* 0x000e220000008800 */
[----:B------:R-:W-:-:S04]  /*5fa0*/  @P1 MOV R4, 0x400 ;  /* 0x0000040000041802 */ /* 0x000fc80000000f00 */
[----:B0-----:R-:W-:Y:S01]  /*5fb0*/  @P1 LEA R6, R5, R4, 0x18 ;  /* 0x0000000405061211 */ /* 0x001fe200078ec0ff */
[----:B------:R-:W-:Y:S01]  /*5fc0*/  IMAD.WIDE.U32 R4, R7, -0x55555555, RZ ;  /* 0xaaaaaaab07047825 */ /* 0x000fe200078e00ff */
[----:B------:R-:W-:Y:S02]  /*5fd0*/  SEL R4, RZ, 0x1, !P0 ;  /* 0x00000001ff047807 */ /* 0x000fe40004000000 */
[----:B------:R0:W-:Y:S01]  /*5fe0*/  @P1 SYNCS.ARRIVE.TRANS64.A1T0 RZ, [R6+URZ+0x78], RZ ;  /* 0x000078ff06ff19a7 */ /* 0x0001e2000810003f */
[----:B------:R-:W-:Y:S02]  /*5ff0*/  IADD3 R16, P1, R16, UR36, RZ ;  /* 0x0000002410107c10 */ /* 0x000fe4000ff3e0ff */
[----:B------:R-:W-:Y:S02]  /*6000*/  LOP3.LUT R3, R3, R4, RZ, 0x3c, !PT ;  /* 0x0000000403037212 */ /* 0x000fe400078e3cff */
[----:B------:R-:W-:Y:S02]  /*6010*/  IADD3.X R17, R17, UR40, RZ, P1, !PT ;  /* 0x0000002811117c10 */ /* 0x000fe40008ffe4ff */
[----:B------:R-:W-:-:S02]  /*6020*/  ISETP.GE.U32.AND P0, PT, R16, UR4, PT ;  /* 0x0000000410007c0c */ /* 0x000fc4000bf06070 */
[----:B0-----:R-:W-:Y:S02]  /*6030*/  SHF.R.U32.HI R6, RZ, 0x2, R5 ;  /* 0x00000002ff067819 */ /* 0x001fe40000011605 */
[----:B------:R-:W-:Y:S02]  /*6040*/  ISETP.GE.U32.AND.EX P0, PT, R17, UR5, PT, P0 ;  /* 0x0000000511007c0c */ /* 0x000fe4000bf06100 */
[----:B------:R-:W-:Y:S01]  /*6050*/  @P2 LOP3.LUT R3, R3, 0x1, R6, 0x78, !PT ;  /* 0x0000000103032812 */ /* 0x000fe200078e7806 */
[----:B------:R-:W-:Y:S01]  /*6060*/  IMAD R8, R6, -0x6, R7 ;  /* 0xfffffffa06087824 */ /* 0x000fe200078e0207 */
[----:B------:R-:W-:Y:S01]  /*6070*/  PRMT R4, RZ, 0x7610, R4 ;  /* 0x00007610ff047816 */ /* 0x000fe20000000004 */
[----:B------:R-:W-:-:S08]  /*6080*/  IMAD.MOV.U32 R7, RZ, RZ, -0x1 ;  /* 0xffffffffff077424 */ /* 0x000fd000078e00ff */
[----:B------:R-:W-:Y:S05]  /*6090*/  @P0 BRA `(.L_x_110) ;  /* 0x0000000400540947 */ /* 0x000fea0003800000 */
[----:B------:R-:W0:Y:S01]  /*60a0*/  S2R R15, SR_CTAID.X ;  /* 0x00000000000f7919 */ /* 0x000e220000002500 */
[----:B------:R-:W-:Y:S01]  /*60b0*/  ULDC.64 UR4, c[0x0][0x628] ;  /* 0x00018a0000047ab9 */ /* 0x000fe20000000a00 */
[----:B------:R-:W-:Y:S01]  /*60c0*/  ULDC UR7, c[0x0][0x630] ;  /* 0x00018c0000077ab9 */ /* 0x000fe20000000800 */
[----:B------:R-:W-:Y:S01]  /*60d0*/  ISETP.NE.U32.AND P0, PT, RZ, UR4, PT ;  /* 0x00000004ff007c0c */ /* 0x000fe2000bf05070 */
[----:B------:R-:W1:Y:S01]  /*60e0*/  S2R R20, SR_CTAID.Y ;  /* 0x0000000000147919 */ /* 0x000e620000002600 */
[----:B------:R-:W-:Y:S01]  /*60f0*/  ULDC UR8, c[0x0][0x150] ;  /* 0x0000540000087ab9 */ /* 0x000fe20000000800 */
[----:B------:R-:W-:Y:S01]  /*6100*/  IMAD.MOV.U32 R4, RZ, RZ, R16 ;  /* 0x000000ffff047224 */ /* 0x000fe200078e0010 */
[----:B------:R-:W-:Y:S01]  /*6110*/  ISETP.NE.AND.EX P0, PT, RZ, UR5, PT, P0 ;  /* 0x00000005ff007c0c */ /* 0x000fe2000bf05300 */
[----:B------:R-:W-:Y:S01]  /*6120*/  IMAD.MOV.U32 R5, RZ, RZ, R17 ;  /* 0x000000ffff057224 */ /* 0x000fe200078e0011 */
[----:B0-----:R-:W-:-:S11]  /*6130*/  I2FP.F32.U32 R22, R15 ;  /* 0x0000000f00167245 */ /* 0x001fd60000201000 */
[----:B------:R-:W-:Y:S05]  /*6140*/  @!P0 BRA `(.L_x_111) ;  /* 0x0000000000288947 */ /* 0x000fea0003800000 */
[----:B------:R-:W-:Y:S02]  /*6150*/  ULDC UR6, c[0x0][0x634] ;  /* 0x00018d0000067ab9 */ /* 0x000fe40000000800 */
[----:B------:R-:W-:-:S05]  /*6160*/  IADD3 R5, P0, R16, UR6, RZ ;  /* 0x0000000610057c10 */ /* 0x000fca000ff1e0ff */
[----:B------:R-:W-:-:S04]  /*6170*/  IMAD.X R21, RZ, RZ, R17, P0 ;  /* 0x000000ffff157224 */ /* 0x000fc800000e0611 */
[----:B------:R-:W-:-:S04]  /*6180*/  IMAD.WIDE.U32 R6, R21, UR4, RZ ;  /* 0x0000000415067c25 */ /* 0x000fc8000f8e00ff */
[----:B------:R-:W-:-:S04]  /*6190*/  IMAD.WIDE.U32 R6, P0, R5, UR5, R6 ;  /* 0x0000000505067c25 */ /* 0x000fc8000f800006 */
[----:B------:R-:W-:-:S04]  /*61a0*/  IMAD.WIDE.U32 R4, R5, UR4, RZ ;  /* 0x0000000405047c25 */ /* 0x000fc8000f8e00ff */
[----:B------:R-:W-:Y:S01]  /*61b0*/  IMAD.MOV.U32 R4, RZ, RZ, R7 ;  /* 0x000000ffff047224 */ /* 0x000fe200078e0007 */
[----:B------:R-:W-:Y:S01]  /*61c0*/  IADD3 RZ, P1, R5, R6, RZ ;  /* 0x0000000605ff7210 */ /* 0x000fe20007f3e0ff */
[----:B------:R-:W-:-:S04]  /*61d0*/  IMAD.X R5, RZ, RZ, RZ, P0 ;  /* 0x000000ffff057224 */ /* 0x000fc800000e06ff */
[----:B------:R-:W-:-:S08]  /*61e0*/  IMAD.WIDE.U32.X R4, R21, UR5, R4, P1 ;  /* 0x0000000515047c25 */ /* 0x000fd000088e0404 */
.L_x_111:
[--C-:B------:R-:W-:Y:S01]  /*61f0*/  SHF.R.U64 R14, R4, UR7, R5.reuse ;  /* 0x00000007040e7c19 */ /* 0x100fe20008001205 */
[----:B------:R-:W-:Y:S01]  /*6200*/  FMUL R22, R22, UR8 ;  /* 0x0000000816167c20 */ /* 0x000fe20008400000 */
[----:B------:R-:W-:Y:S01]  /*6210*/  SHF.R.U32.HI R4, RZ, UR7, R5 ;  /* 0x00000007ff047c19 */ /* 0x000fe20008011605 */
[----:B------:R-:W0:Y:S01]  /*6220*/  LDC R6, c[0x0][0x144] ;  /* 0x00005100ff067b82 */ /* 0x000e220000000800 */
[----:B------:R-:W-:Y:S01]  /*6230*/  IADD3 R5, P0, RZ, -R14, RZ ;  /* 0x8000000eff057210 */ /* 0x000fe20007f1e0ff */
[----:B------:R-:W-:Y:S01]  /*6240*/  ULDC UR6, c[0x0][0x154] ;  /* 0x0000550000067ab9 */ /* 0x000fe20000000800 */
[----:B-1----:R-:W-:Y:S01]  /*6250*/  I2FP.F32.U32 R7, R20 ;  /* 0x0000001400077245 */ /* 0x002fe20000201000 */
[----:B------:R-:W1:Y:S01]  /*6260*/  F2I.U32.TRUNC.NTZ R22, R22 ;  /* 0x0000001600167305 */ /* 0x000e62000020f000 */
[----:B------:R-:W-:Y:S01]  /*6270*/  ULDC.64 UR4, c[0x0][0x620] ;  /* 0x0001880000047ab9 */ /* 0x000fe20000000a00 */
[----:B------:R-:W-:Y:S01]  /*6280*/  IMAD.X R4, RZ, RZ, ~R4, P0 ;  /* 0x000000ffff047224 */ /* 0x000fe200000e0e04 */
[----:B------:R-:W-:Y:S01]  /*6290*/  ISETP.NE.AND P2, PT, R2, 0x1, PT ;  /* 0x000000010200780c */ /* 0x000fe20003f45270 */
[----:B------:R-:W-:Y:S01]  /*62a0*/  FMUL R23, R7, UR6 ;  /* 0x0000000607177c20 */ /* 0x000fe20008400000 */
[----:B------:R-:W2:Y:S01]  /*62b0*/  LDC R25, c[0x0][0x148] ;  /* 0x00005200ff197b82 */ /* 0x000ea20000000800 */
[----:B------:R-:W-:Y:S01]  /*62c0*/  IMAD R4, R4, UR4, RZ ;  /* 0x0000000404047c24 */ /* 0x000fe2000f8e02ff */
[----:B------:R-:W-:-:S02]  /*62d0*/  ULDC.64 UR6, c[0x0][0x640] ;  /* 0x0001900000067ab9 */ /* 0x000fc40000000a00 */
[----:B------:R-:W-:Y:S01]  /*62e0*/  ISETP.NE.U32.AND P0, PT, RZ, UR6, PT ;  /* 0x00000006ff007c0c */ /* 0x000fe2000bf05070 */
[----:B------:R-:W3:Y:S01]  /*62f0*/  F2I.U32.TRUNC.NTZ R23, R23 ;  /* 0x0000001700177305 */ /* 0x000ee2000020f000 */
[C---:B------:R-:W-:Y:S02]  /*6300*/  IMAD R7, R5.reuse, UR5, R4 ;  /* 0x0000000505077c24 */ /* 0x040fe4000f8e0204 */
[----:B------:R-:W-:Y:S01]  /*6310*/  IMAD.WIDE.U32 R4, R5, UR4, R16 ;  /* 0x0000000405047c25 */ /* 0x000fe2000f8e0010 */
[----:B------:R-:W-:Y:S01]  /*6320*/  ULDC UR4, c[0x0][0x618] ;  /* 0x0001860000047ab9 */ /* 0x000fe20000000800 */
[----:B------:R-:W-:Y:S02]  /*6330*/  ISETP.NE.AND.EX P0, PT, RZ, UR7, PT, P0 ;  /* 0x00000007ff007c0c */ /* 0x000fe4000bf05300 */
[----:B------:R-:W-:Y:S02]  /*6340*/  IMAD.IADD R5, R5, 0x1, R7 ;  /* 0x0000000105057824 */ /* 0x000fe400078e0207 */
[----:B-1----:R-:W-:-:S03]  /*6350*/  IMAD.MOV R22, RZ, RZ, -R22 ;  /* 0x000000ffff167224 */ /* 0x002fc600078e0a16 */
[----:B------:R-:W-:Y:S01]  /*6360*/  SHF.R.U64 R21, R4, UR4, R5 ;  /* 0x0000000404157c19 */ /* 0x000fe20008001205 */
[----:B0-----:R-:W-:Y:S01]  /*6370*/  IMAD R15, R6, R22, R15 ;  /* 0x00000016060f7224 */ /* 0x001fe200078e020f */
[----:B------:R-:W-:Y:S01]  /*6380*/  SHF.R.U32.HI R4, RZ, UR4, R5 ;  /* 0x00000004ff047c19 */ /* 0x000fe20008011605 */
[----:B------:R-:W-:Y:S01]  /*6390*/  ULDC UR4, c[0x0][0x608] ;  /* 0x0001820000047ab9 */ /* 0x000fe20000000800 */
[----:B---3--:R-:W-:Y:S02]  /*63a0*/  IMAD.MOV R6, RZ, RZ, -R23 ;  /* 0x000000ffff067224 */ /* 0x008fe400078e0a17 */
[--C-:B------:R-:W-:Y:S02]  /*63b0*/  SHF.R.U64 R22, R21, UR4, R4.reuse ;  /* 0x0000000415167c19 */ /* 0x100fe40008001204 */
[----:B------:R-:W-:Y:S01]  /*63c0*/  SHF.R.U32.HI R5, RZ, UR4, R4 ;  /* 0x00000004ff057c19 */ /* 0x000fe20008011604 */
[----:B------:R-:W-:Y:S01]  /*63d0*/  ULDC UR4, c[0x0][0x658] ;  /* 0x0001960000047ab9 */ /* 0x000fe20000000800 */
[----:B--2---:R-:W-:-:S02]  /*63e0*/  @P2 IMAD R15, R25, R6, R20 ;  /* 0x00000006190f2224 */ /* 0x004fc400078e0214 */
[--C-:B------:R-:W-:Y:S02]  /*63f0*/  SHF.R.U64 R20, R22, UR4, R5.reuse ;  /* 0x0000000416147c19 */ /* 0x100fe40008001205 */
[----:B------:R-:W-:-:S03]  /*6400*/  SHF.R.U32.HI R23, RZ, UR4, R5 ;  /* 0x00000004ff177c19 */ /* 0x000fc60008011605 */
[----:B------:R-:W-:Y:S02]  /*6410*/  IMAD.MOV.U32 R6, RZ, RZ, R20 ;  /* 0x000000ffff067224 */ /* 0x000fe400078e0014 */
[----:B------:R-:W-:Y:S01]  /*6420*/  IMAD.MOV.U32 R5, RZ, RZ, R23 ;  /* 0x000000ffff057224 */ /* 0x000fe200078e0017 */
[----:B------:R-:W-:Y:S06]  /*6430*/  @!P0 BRA `(.L_x_112) ;  /* 0x00000000002c8947 */ /* 0x000fec0003800000 */
        /* <DEDUP_REMOVED lines=9> */
[----:B------:R-:W-:-:S04]  /*64d0*/  IMAD.WIDE.U32.X R4, R23, UR7, R4, P1 ;  /* 0x0000000717047c25 */ /* 0x000fc800088e0404 */
[----:B------:R-:W-:-:S07]  /*64e0*/  IMAD.MOV.U32 R6, RZ, RZ, R4 ;  /* 0x000000ffff067224 */ /* 0x000fce00078e0004 */
.L_x_112:
[----:B------:R-:W-:Y:S01]  /*64f0*/  ULDC UR4, c[0x0][0x648] ;  /* 0x0001920000047ab9 */ /* 0x000fe20000000800 */
[----:B------:R-:W-:Y:S01]  /*6500*/  LOP3.LUT R4, R22, UR16, RZ, 0xc0, !PT ;  /* 0x0000001016047c12 */ /* 0x000fe2000f8ec0ff */
[----:B------:R-:W-:Y:S01]  /*6510*/  ULDC UR5, c[0x0][0x610] ;  /* 0x0001840000057ab9 */ /* 0x000fe20000000800 */
[----:B------:R-:W-:Y:S01]  /*6520*/  SHF.R.U64 R5, R6, UR4, R5 ;  /* 0x0000000406057c19 */ /* 0x000fe20008001205 */
[----:B------:R-:W-:Y:S01]  /*6530*/  ULDC UR4, c[0x0][0x638] ;  /* 0x00018e0000047ab9 */ /* 0x000fe20000000800 */
[----:B------:R-:W-:-:S03]  /*6540*/  LOP3.LUT R21, R21, UR15, RZ, 0xc0, !PT ;  /* 0x0000000f15157c12 */ /* 0x000fc6000f8ec0ff */
[----:B------:R-:W-:Y:S02]  /*6550*/  IMAD.MOV R7, RZ, RZ, -R5 ;  /* 0x000000ffff077224 */ /* 0x000fe400078e0a05 */
[----:B------:R-:W-:Y:S02]  /*6560*/  IMAD R4, R5, UR17, R4 ;  /* 0x0000001105047c24 */ /* 0x000fe4000f8e0204 */
[----:B------:R-:W-:Y:S01]  /*6570*/  IMAD R20, R7, UR4, R20 ;  /* 0x0000000407147c24 */ /* 0x000fe2000f8e0214 */
[----:B------:R-:W-:Y:S01]  /*6580*/  ULDC UR4, c[0x0][0x600] ;  /* 0x0001800000047ab9 */ /* 0x000fe20000000800 */
[----:B------:R-:W-:Y:S02]  /*6590*/  IMAD R15, R4, UR5, R15 ;  /* 0x00000005040f7c24 */ /* 0x000fe4000f8e020f */
[----:B------:R-:W-:Y:S02]  /*65a0*/  IMAD R20, R20, UR4, R21 ;  /* 0x0000000414147c24 */ /* 0x000fe4000f8e0215 */
[----:B------:R-:W-:-:S02]  /*65b0*/  IMAD.MOV.U32 R4, RZ, RZ, 0x1 ;  /* 0x00000001ff047424 */ /* 0x000fc400078e00ff */
[----:B------:R-:W-:Y:S01]  /*65c0*/  IMAD.MOV.U32 R7, RZ, RZ, R14 ;  /* 0x000000ffff077224 */ /* 0x000fe200078e000e */
[----:B------:R-:W-:Y:S02]  /*65d0*/  SEL R21, R20, R15, !P2 ;  /* 0x0000000f14157207 */ /* 0x000fe40005000000 */
[----:B------:R-:W-:-:S07]  /*65e0*/  SEL R20, R15, R20, !P2 ;  /* 0x000000140f147207 */ /* 0x000fce0005000000 */
.L_x_110:
[----:B------:R-:W-:Y:S05]  /*65f0*/  BSYNC B1 ;  /* 0x0000000000017941 */ /* 0x000fea0003800000 */
.L_x_109:
[----:B------:R-:W-:-:S13]  /*6600*/  LOP3.LUT P0, RZ, R4, 0xff, RZ, 0xc0, !PT ;  /* 0x000000ff04ff7812 */ /* 0x000fda000780c0ff */
[----:B------:R-:W-:Y:S05]  /*6610*/  @P0 BRA `(.L_x_113) ;  /* 0xfffffff400400947 */ /* 0x000fea000383ffff */
[----:B------:R-:W-:Y:S05]  /*6620*/  BSYNC B0 ;  /* 0x0000000000007941 */ /* 0x000fea0003800000 */
.L_x_102:
[----:B------:R-:W-:-:S03]  /*6630*/  UMOV UR4, 0xffffffff ;  /* 0xffffffff00047882 */ /* 0x000fc60000000000 */
[----:B------:R-:W-:Y:S05]  /*6640*/  BRA.DIV UR4, `(.L_x_114) ;  /* 0x0000000604607947 */ /* 0x000fea000b800000 */
[----:B------:R-:W-:-:S13]  /*6650*/  ELECT P6, URZ, PT ;  /* 0x00000000003f782f */ /* 0x000fda00038c0000 */
.L_x_130:
[----:B------:R-:W-:Y:S04]  /*6660*/  BSSY B0, `(.L_x_115) ;  /* 0x000003d000007945 */ /* 0x000fe80003800000 */
[----:B------:R-:W-:Y:S05]  /*6670*/  @!P6 BRA `(.L_x_116) ;  /* 0x0000000000ece947 */ /* 0x000fea0003800000 */
[----:B------:R-:W-:-:S04]  /*6680*/  LOP3.LUT R18, R18, 0x2, RZ, 0xfc, !PT ;  /* 0x0000000212127812 */ /* 0x000fc800078efcff */
[----:B------:R-:W-:-:S13]  /*6690*/  ISETP.NE.AND P0, PT, R18, 0x3, PT ;  /* 0x000000031200780c */ /* 0x000fda0003f05270 */
[----:B------:R-:W-:Y:S05]  /*66a0*/  @!P0 BRA `(.L_x_117) ;  /* 0x0000000000048947 */ /* 0x000fea0003800000 */
[----:B------:R-:W-:Y:S01]  /*66b0*/  BPT.TRAP 0x1 ;  /* 0x000000040000795c */ /* 0x000fe20000300000 */
.L_x_117:
[----:B------:R-:W0:Y:S01]  /*66c0*/  S2R R5, SR_CgaCtaId ;  /* 0x0000000000057919 */ /* 0x000e220000008800 */
[----:B------:R-:W-:Y:S02]  /*66d0*/  MOV R0, 0x400 ;  /* 0x0000040000007802 */ /* 0x000fe40000000f00 */
[----:B------:R-:W-:Y:S02]  /*66e0*/  SHF.L.U32 R2, R3, 0x1f, RZ ;  /* 0x0000001f03027819 */ /* 0x000fe400000006ff */
[----:B0-----:R-:W-:-:S05]  /*66f0*/  LEA R5, R5, R0, 0x18 ;  /* 0x0000000005057211 */ /* 0x001fca00078ec0ff */
[----:B------:R-:W-:-:S04]  /*6700*/  VIADD R5, R5, 0x30 ;  /* 0x0000003005057836 */ /* 0x000fc80000000000 */
[C---:B------:R-:W-:Y:S02]  /*6710*/  IMAD R7, R8.reuse, 0x8, R5 ;  /* 0x0000000808077824 */ /* 0x040fe400078e0205 */
[----:B------:R-:W-:Y:S02]  /*6720*/  VIADD R8, R8, 0x1 ;  /* 0x0000000108087836 */ /* 0x000fe40000000000 */
[----:B------:R-:W0:Y:S03]  /*6730*/  SYNCS.PHASECHK.TRANS64.TRYWAIT P0, [R7+URZ], R2 ;  /* 0x00000002070075a7 */ /* 0x000e26000800017f */
[----:B------:R-:W-:-:S04]  /*6740*/  ISETP.NE.AND P1, PT, R8, 0x6, PT ;  /* 0x000000060800780c */ /* 0x000fc80003f25270 */
[----:B------:R-:W-:Y:S02]  /*6750*/  SEL R0, RZ, 0x1, P1 ;  /* 0x00000001ff007807 */ /* 0x000fe40000800000 */
[----:B------:R-:W-:Y:S02]  /*6760*/  SEL R8, R8, RZ, P1 ;  /* 0x000000ff08087207 */ /* 0x000fe40000800000 */
[----:B------:R-:W-:-:S03]  /*6770*/  LOP3.LUT R9, R3, R0, RZ, 0x3c, !PT ;  /* 0x0000000003097212 */ /* 0x000fc600078e3cff */
[----:B------:R-:W-:Y:S01]  /*6780*/  IMAD R6, R8, 0x8, R5 ;  /* 0x0000000808067824 */ /* 0x000fe200078e0205 */
[----:B------:R-:W-:Y:S01]  /*6790*/  SHF.L.U32 R3, R9, 0x1f, RZ ;  /* 0x0000001f09037819 */ /* 0x000fe200000006ff */
[----:B0-----:R-:W-:Y:S06]  /*67a0*/  @!P0 BRA `(.L_x_118) ;  /* 0x0000000400288947 */ /* 0x001fec0003800000 */
.L_x_131:
[----:B------:R-:W1:Y:S01]  /*67b0*/  SYNCS.PHASECHK.TRANS64.TRYWAIT P0, [R6+URZ], R3 ;  /* 0x00000003060075a7 */ /* 0x000e62000800017f */
[----:B------:R-:W-:-:S05]  /*67c0*/  VIADD R0, R8, 0x1 ;  /* 0x0000000108007836 */ /* 0x000fca0000000000 */
[----:B------:R-:W-:-:S04]  /*67d0*/  ISETP.NE.AND P1, PT, R0, 0x6, PT ;  /* 0x000000060000780c */ /* 0x000fc80003f25270 */
[----:B0-----:R-:W-:Y:S02]  /*67e0*/  SEL R2, RZ, 0x1, P1 ;  /* 0x00000001ff027807 */ /* 0x001fe40000800000 */
[----:B------:R-:W-:Y:S02]  /*67f0*/  SEL R0, R0, RZ, P1 ;  /* 0x000000ff00007207 */ /* 0x000fe40000800000 */
[----:B------:R-:W-:-:S03]  /*6800*/  LOP3.LUT R9, R9, R2, RZ, 0x3c, !PT ;  /* 0x0000000209097212 */ /* 0x000fc600078e3cff */
[----:B------:R-:W-:Y:S01]  /*6810*/  IMAD R7, R0, 0x8, R5 ;  /* 0x0000000800077824 */ /* 0x000fe200078e0205 */
[----:B------:R-:W-:Y:S01]  /*6820*/  SHF.L.U32 R4, R9, 0x1f, RZ ;  /* 0x0000001f09047819 */ /* 0x000fe200000006ff */
[----:B-1----:R-:W-:Y:S06]  /*6830*/  @!P0 BRA `(.L_x_119) ;  /* 0x0000000400188947 */ /* 0x002fec0003800000 */
.L_x_132:
[----:B------:R-:W1:Y:S01]  /*6840*/  SYNCS.PHASECHK.TRANS64.TRYWAIT P0, [R7+URZ], R4 ;  /* 0x00000004070075a7 */ /* 0x000e62000800017f */
[----:B------:R-:W-:-:S05]  /*6850*/  VIADD R0, R0, 0x1 ;  /* 0x0000000100007836 */ /* 0x000fca0000000000 */
[----:B------:R-:W-:-:S04]  /*6860*/  ISETP.NE.AND P1, PT, R0, 0x6, PT ;  /* 0x000000060000780c */ /* 0x000fc80003f25270 */
[----:B------:R-:W-:Y:S02]  /*6870*/  SEL R2, RZ, 0x1, P1 ;  /* 0x00000001ff027807 */ /* 0x000fe40000800000 */
[----:B------:R-:W-:Y:S02]  /*6880*/  SEL R0, R0, RZ, P1 ;  /* 0x000000ff00007207 */ /* 0x000fe40000800000 */
[----:B------:R-:W-:-:S03]  /*6890*/  LOP3.LUT R9, R9, R2, RZ, 0x3c, !PT ;  /* 0x0000000209097212 */ /* 0x000fc600078e3cff */
[----:B0-----:R-:W-:Y:S01]  /*68a0*/  IMAD R6, R0, 0x8, R5 ;  /* 0x0000000800067824 */ /* 0x001fe200078e0205 */
[----:B------:R-:W-:Y:S01]  /*68b0*/  SHF.L.U32 R3, R9, 0x1f, RZ ;  /* 0x0000001f09037819 */ /* 0x000fe200000006ff */
[----:B-1----:R-:W-:Y:S06]  /*68c0*/  @!P0 BRA `(.L_x_120) ;  /* 0x0000000400088947 */ /* 0x002fec0003800000 */
.L_x_133:
        /* <DEDUP_REMOVED lines=9> */
.L_x_134:
[----:B------:R-:W1:Y:S01]  /*6960*/  SYNCS.PHASECHK.TRANS64.TRYWAIT P0, [R7+URZ], R4 ;  /* 0x00000004070075a7 */ /* 0x000e62000800017f */
[----:B------:R-:W-:-:S05]  /*6970*/  VIADD R0, R0, 0x1 ;  /* 0x0000000100007836 */ /* 0x000fca0000000000 */
[----:B------:R-:W-:-:S04]  /*6980*/  ISETP.NE.AND P1, PT, R0, 0x6, PT ;  /* 0x000000060000780c */ /* 0x000fc80003f25270 */
[----:B------:R-:W-:Y:S02]  /*6990*/  SEL R2, RZ, 0x1, P1 ;  /* 0x00000001ff027807 */ /* 0x000fe40000800000 */
[----:B------:R-:W-:Y:S02]  /*69a0*/  SEL R0, R0, RZ, P1 ;  /* 0x000000ff00007207 */ /* 0x000fe40000800000 */
[----:B------:R-:W-:Y:S01]  /*69b0*/  LOP3.LUT R2, R9, R2, RZ, 0x3c, !PT ;  /* 0x0000000209027212 */ /* 0x000fe200078e3cff */
[----:B-1----:R-:W-:Y:S06]  /*69c0*/  @!P0 BRA `(.L_x_122) ;  /* 0x0000000000f08947 */ /* 0x002fec0003800000 */
.L_x_135:
[----:B------:R-:W-:Y:S01]  /*69d0*/  IMAD R5, R0, 0x8, R5 ;  /* 0x0000000800057824 */ /* 0x000fe200078e0205 */
[----:B------:R-:W-:-:S07]  /*69e0*/  SHF.L.U32 R0, R2, 0x1f, RZ ;  /* 0x0000001f02007819 */ /* 0x000fce00000006ff */
.L_x_123:
[----:B--2---:R2:W3:Y:S02]  /*69f0*/  SYNCS.PHASECHK.TRANS64.TRYWAIT P0, [R5+URZ], R0 ;  /* 0x00000000050075a7 */ /* 0x0044e4000800017f */
[----:B---3--:R-:W-:Y:S05]  /*6a00*/  @!P0 NANOSLEEP.SYNCS 0x989680 ;  /* 0x009896800000895d */ /* 0x008fea0003900000 */
[----:B------:R-:W3:Y:S02]  /*6a10*/  @!P0 SYNCS.PHASECHK.TRANS64 P0, [R5+URZ], R0 ;  /* 0x00000000050085a7 */ /* 0x000ee4000800007f */
[----:B---3--:R-:W-:Y:S05]  /*6a20*/  @!P0 BRA `(.L_x_123) ;  /* 0xfffffffc00f08947 */ /* 0x008fea000383ffff */
.L_x_116:
[----:B------:R-:W-:Y:S05]  /*6a30*/  BSYNC B0 ;  /* 0x0000000000007941 */ /* 0x000fea0003800000 */
.L_x_115:
[----:B------:R-:W-:Y:S05]  /*6a40*/  EXIT ;  /* 0x000000000000794d */ /* 0x000fea0003800000 */
.L_x_21:
[----:B-1----:R1:W2:Y:S02]  /*6a50*/  SYNCS.PHASECHK.TRANS64.TRYWAIT P1, [R3+URZ], R0 ;  /* 0x00000000030075a7 */ /* 0x0022a4000802017f */
[----:B--2---:R-:W-:Y:S05]  /*6a60*/  @!P1 NANOSLEEP.SYNCS 0x989680 ;  /* 0x009896800000995d */ /* 0x004fea0003900000 */
[----:B------:R-:W2:Y:S02]  /*6a70*/  @!P1 SYNCS.PHASECHK.TRANS64 P1, [R3+URZ], R0 ;  /* 0x00000000030095a7 */ /* 0x000ea4000802007f */
[----:B--2---:R-:W-:Y:S05]  /*6a80*/  @!P1 BRA `(.L_x_21) ;  /* 0xfffffffc00f09947 */ /* 0x004fea000383ffff */
[----:B------:R-:W-:Y:S05]  /*6a90*/  BRA `(.L_x_20) ;  /* 0xffffffac00687947 */ /* 0x000fea000383ffff */
.L_x_26:
[----:B-1----:R-:W-:-:S04]  /*6aa0*/  IMAD.U32 R5, RZ, RZ, UR4 ;  /* 0x00000004ff057e24 */ /* 0x002fc8000f8e00ff */
[----:B------:R1:W2:Y:S03]  /*6ab0*/  SYNCS.PHASECHK.TRANS64.TRYWAIT P1, [R5+URZ], R4 ;  /* 0x00000004050075a7 */ /* 0x0002a6000802017f */
[----:B--2---:R-:W-:Y:S05]  /*6ac0*/  @!P1 NANOSLEEP.SYNCS 0x989680 ;  /* 0x009896800000995d */ /* 0x004fea0003900000 */
[----:B------:R-:W2:Y:S02]  /*6ad0*/  @!P1 SYNCS.PHASECHK.TRANS64 P1, [R5+URZ], R4 ;  /* 0x00000004050095a7 */ /* 0x000ea4000802007f */
[----:B--2---:R-:W-:Y:S05]  /*6ae0*/  @!P1 BRA `(.L_x_26) ;  /* 0xfffffffc00ec9947 */ /* 0x004fea000383ffff */
[----:B------:R-:W-:Y:S05]  /*6af0*/  BRA `(.L_x_25) ;  /* 0xffffffb000807947 */ /* 0x000fea000383ffff */
.L_x_103:
[----:B------:R-:W-:Y:S01]  /*6b00*/  BSSY B1, `(.L_x_124) ;  /* 0x0000006000017945 */ /* 0x000fe20003800000 */
[----:B------:R-:W-:-:S07]  /*6b10*/  IMAD.MOV.U32 R15, RZ, RZ, -0x1 ;  /* 0xffffffffff0f7424 */ /* 0x000fce00078e00ff */
[----:B------:R-:W-:Y:S05]  /*6b20*/  WARPSYNC.COLLECTIVE R15, `(.L_x_125) ;  /* 0x000000000f0c7348 */ /* 0x000fea0003c00000 */
[----:B------:R-:W-:Y:S02]  /*6b30*/  ELECT P6, UR62, PT ;  /* 0x00000000003e782f */ /* 0x000fe400038c0000 */
[----:B------:R-:W-:Y:S01]  /*6b40*/  MOV R14, UR62 ;  /* 0x0000003e000e7c02 */ /* 0x000fe20008000f00 */
[----:B------:R-:W-:Y:S10]  /*6b50*/  ENDCOLLECTIVE ;  /* 0x000000000000791b */ /* 0x000ff40003800000 */
.L_x_125:
[----:B------:R-:W-:Y:S05]  /*6b60*/  BSYNC B1 ;  /* 0x0000000000017941 */ /* 0x000fea0003800000 */
.L_x_124:
[----:B------:R-:W-:Y:S05]  /*6b70*/  BRA `(.L_x_126) ;  /* 0xffffffec00f47947 */ /* 0x000fea000383ffff */
.L_x_106:
[----:B-1----:R1:W2:Y:S02]  /*6b80*/  SYNCS.PHASECHK.TRANS64.TRYWAIT P0, [R23+URZ+0x30], R14 ;  /* 0x0000300e170075a7 */ /* 0x0022a4000800017f */
[----:B--2---:R-:W-:Y:S05]  /*6b90*/  @!P0 NANOSLEEP.SYNCS 0x989680 ;  /* 0x009896800000895d */ /* 0x004fea0003900000 */
[----:B------:R-:W2:Y:S02]  /*6ba0*/  @!P0 SYNCS.PHASECHK.TRANS64 P0, [R23+URZ+0x30], R14 ;  /* 0x0000300e170085a7 */ /* 0x000ea4000800007f */
[----:B--2---:R-:W-:Y:S05]  /*6bb0*/  @!P0 BRA `(.L_x_106) ;  /* 0xfffffffc00f08947 */ /* 0x004fea000383ffff */
[----:B------:R-:W-:Y:S05]  /*6bc0*/  BRA `(.L_x_127) ;  /* 0xfffffff0002c7947 */ /* 0x000fea000383ffff */
.L_x_114:
[----:B------:R-:W-:Y:S01]  /*6bd0*/  BSSY B0, `(.L_x_128) ;  /* 0x0000006000007945 */ /* 0x000fe20003800000 */
[----:B------:R-:W-:-:S07]  /*6be0*/  IMAD.MOV.U32 R15, RZ, RZ, -0x1 ;  /* 0xffffffffff0f7424 */ /* 0x000fce00078e00ff */
[----:B------:R-:W-:Y:S05]  /*6bf0*/  WARPSYNC.COLLECTIVE R15, `(.L_x_129) ;  /* 0x000000000f0c7348 */ /* 0x000fea0003c00000 */
[----:B------:R-:W-:Y:S02]  /*6c00*/  ELECT P6, UR62, PT ;  /* 0x00000000003e782f */ /* 0x000fe400038c0000 */
[----:B------:R-:W-:Y:S01]  /*6c10*/  MOV R14, UR62 ;  /* 0x0000003e000e7c02 */ /* 0x000fe20008000f00 */
[----:B------:R-:W-:Y:S10]  /*6c20*/  ENDCOLLECTIVE ;  /* 0x000000000000791b */ /* 0x000ff40003800000 */
.L_x_129:
[----:B------:R-:W-:Y:S05]  /*6c30*/  BSYNC B0 ;  /* 0x0000000000007941 */ /* 0x000fea0003800000 */
.L_x_128:
[----:B------:R-:W-:Y:S05]  /*6c40*/  BRA `(.L_x_130) ;  /* 0xfffffff800847947 */ /* 0x000fea000383ffff */
.L_x_118:
[----:B0-----:R0:W1:Y:S02]  /*6c50*/  SYNCS.PHASECHK.TRANS64.TRYWAIT P0, [R7+URZ], R2 ;  /* 0x00000002070075a7 */ /* 0x001064000800017f */
[----:B-1----:R-:W-:Y:S05]  /*6c60*/  @!P0 NANOSLEEP.SYNCS 0x989680 ;  /* 0x009896800000895d */ /* 0x002fea0003900000 */
[----:B------:R-:W1:Y:S02]  /*6c70*/  @!P0 SYNCS.PHASECHK.TRANS64 P0, [R7+URZ], R2 ;  /* 0x00000002070085a7 */ /* 0x000e64000800007f */
[----:B-1----:R-:W-:Y:S05]  /*6c80*/  @!P0 BRA `(.L_x_118) ;  /* 0xfffffffc00f08947 */ /* 0x002fea000383ffff */
[----:B------:R-:W-:Y:S05]  /*6c90*/  BRA `(.L_x_131) ;  /* 0xfffffff800c47947 */ /* 0x000fea000383ffff */
.L_x_119:
[----:B0-----:R0:W1:Y:S02]  /*6ca0*/  SYNCS.PHASECHK.TRANS64.TRYWAIT P0, [R6+URZ], R3 ;  /* 0x00000003060075a7 */ /* 0x001064000800017f */
[----:B-1----:R-:W-:Y:S05]  /*6cb0*/  @!P0 NANOSLEEP.SYNCS 0x989680 ;  /* 0x009896800000895d */ /* 0x002fea0003900000 */
[----:B------:R-:W1:Y:S02]  /*6cc0*/  @!P0 SYNCS.PHASECHK.TRANS64 P0, [R6+URZ], R3 ;  /* 0x00000003060085a7 */ /* 0x000e64000800007f */
[----:B-1----:R-:W-:Y:S05]  /*6cd0*/  @!P0 BRA `(.L_x_119) ;  /* 0xfffffffc00f08947 */ /* 0x002fea000383ffff */
[----:B------:R-:W-:Y:S05]  /*6ce0*/  BRA `(.L_x_132) ;  /* 0xfffffff800d47947 */ /* 0x000fea000383ffff */
.L_x_120:
[----:B0-----:R0:W1:Y:S02]  /*6cf0*/  SYNCS.PHASECHK.TRANS64.TRYWAIT P0, [R7+URZ], R4 ;  /* 0x00000004070075a7 */ /* 0x001064000800017f */
[----:B-1----:R-:W-:Y:S05]  /*6d00*/  @!P0 NANOSLEEP.SYNCS 0x989680 ;  /* 0x009896800000895d */ /* 0x002fea0003900000 */
[----:B------:R-:W1:Y:S02]  /*6d10*/  @!P0 SYNCS.PHASECHK.TRANS64 P0, [R7+URZ], R4 ;  /* 0x00000004070085a7 */ /* 0x000e64000800007f */
[----:B-1----:R-:W-:Y:S05]  /*6d20*/  @!P0 BRA `(.L_x_120) ;  /* 0xfffffffc00f08947 */ /* 0x002fea000383ffff */
[----:B------:R-:W-:Y:S05]  /*6d30*/  BRA `(.L_x_133) ;  /* 0xfffffff800e47947 */ /* 0x000fea000383ffff */
.L_x_121:
[----:B0-----:R0:W1:Y:S02]  /*6d40*/  SYNCS.PHASECHK.TRANS64.TRYWAIT P0, [R6+URZ], R3 ;  /* 0x00000003060075a7 */ /* 0x001064000800017f */
[----:B-1----:R-:W-:Y:S05]  /*6d50*/  @!P0 NANOSLEEP.SYNCS 0x989680 ;  /* 0x009896800000895d */ /* 0x002fea0003900000 */
[----:B------:R-:W1:Y:S02]  /*6d60*/  @!P0 SYNCS.PHASECHK.TRANS64 P0, [R6+URZ], R3 ;  /* 0x00000003060085a7 */ /* 0x000e64000800007f */
[----:B-1----:R-:W-:Y:S05]  /*6d70*/  @!P0 BRA `(.L_x_121) ;  /* 0xfffffffc00f08947 */ /* 0x002fea000383ffff */
[----:B------:R-:W-:Y:S05]  /*6d80*/  BRA `(.L_x_134) ;  /* 0xfffffff800f47947 */ /* 0x000fea000383ffff */
.L_x_122:
[----:B-1----:R1:W2:Y:S02]  /*6d90*/  SYNCS.PHASECHK.TRANS64.TRYWAIT P0, [R7+URZ], R4 ;  /* 0x00000004070075a7 */ /* 0x0022a4000800017f */
[----:B--2---:R-:W-:Y:S05]  /*6da0*/  @!P0 NANOSLEEP.SYNCS 0x989680 ;  /* 0x009896800000895d */ /* 0x004fea0003900000 */
[----:B------:R-:W2:Y:S02]  /*6db0*/  @!P0 SYNCS.PHASECHK.TRANS64 P0, [R7+URZ], R4 ;  /* 0x00000004070085a7 */ /* 0x000ea4000800007f */
[----:B--2---:R-:W-:Y:S05]  /*6dc0*/  @!P0 BRA `(.L_x_122) ;  /* 0xfffffffc00f08947 */ /* 0x004fea000383ffff */
[----:B------:R-:W-:Y:S05]  /*6dd0*/  BRA `(.L_x_135) ;  /* 0xfffffff800fc7947 */ /* 0x000fea000383ffff */
.L_x_136:
[----:B------:R-:W-:-:S00]  /*6de0*/  BRA `(.L_x_136) ;  /* 0xfffffffc00fc7947 */ /* 0x000fc0000383ffff */
[----:B------:R-:W-:-:S00]  /*6df0*/  NOP ;  /* 0x0000000000007918 */ /* 0x000fc00000000000 */
        /* <DEDUP_REMOVED lines=8> */
.L_x_137:


//--------------------- .nv.global.init           --------------------------
	.section	.nv.global.init,"aw",@progbits
.nv.global.init:
	.type		$str$22,@object
	.size		$str$22,($str$23 - $str$22)
$str$22:
        /*0000*/ 	.byte	0x6b, 0x5f, 0x74, 0x69, 0x6c, 0x65, 0x5f, 0x63, 0x6f, 0x75, 0x6e, 0x74, 0x20, 0x3e, 0x3d, 0x20
        /*0010*/ 	.byte	0x31, 0x00
	.type		$str$23,@object
	.size		$str$23,(__unnamed_1 - $str$23)
$str$23:
        /*0012*/ 	.byte	0x2f, 0x74, 0x6d, 0x70, 0x2f, 0x63, 0x75, 0x74, 0x6c, 0x61, 0x73, 0x73, 0x5f, 0x73, 0x77, 0x65
        /*0022*/ 	.byte	0x65, 0x70, 0x5f, 0x73, 0x72, 0x63, 0x2f, 0x69, 0x6e, 0x63, 0x6c, 0x75, 0x64, 0x65, 0x2f, 0x63
        /*0032*/ 	.byte	0x75, 0x74, 0x6c, 0x61, 0x73, 0x73, 0x2f, 0x67, 0x65, 0x6d, 0x6d, 0x2f, 0x63, 0x6f, 0x6c, 0x6c
        /*0042*/ 	.byte	0x65, 0x63, 0x74, 0x69, 0x76, 0x65, 0x2f, 0x73, 0x6d, 0x39, 0x30, 0x5f, 0x6d, 0x6d, 0x61, 0x5f
        /*0052*/ 	.byte	0x74, 0x6d, 0x61, 0x5f, 0x67, 0x6d, 0x6d, 0x61, 0x5f, 0x73, 0x73, 0x5f, 0x77, 0x61, 0x72, 0x70
        /*0062*/ 	.byte	0x73, 0x70, 0x65, 0x63, 0x69, 0x61, 0x6c, 0x69, 0x7a, 0x65, 0x64, 0x2e, 0x68, 0x70, 0x70, 0x00
	.type		__unnamed_1,@object
	.size		__unnamed_1,(.L_0 - __unnamed_1)
__unnamed_1:
        /*0072*/ 	.byte	0x76, 0x6f, 0x69, 0x64, 0x20, 0x63, 0x75, 0x74, 0x6c, 0x61, 0x73, 0x73, 0x3a, 0x3a, 0x67, 0x65
        /* <DEDUP_REMOVED lines=180> */
        /*0bc2*/ 	.byte	0x3a, 0x3a, 0x69, 0x64, 0x65, 0x6e, 0x74, 0x69, 0x74, 0x79, 0x5d, 0x00
.L_0:


//--------------------- .nv.shared._ZN7cutlass13device_kernelINS_4gemm6kernel13GemmUniversalIN4cute5tupleIJiiiiEEENS1_10collective13CollectiveMmaINS1_34MainloopSm90TmaGmmaWarpSpecializedILi6ENS5_IJNS4_1CILi2EEENSA_ILi1EEESC_EEENS1_35KernelTmaWarpSpecializedCooperativeEEENS5_IJNSA_ILi512EEENSA_ILi16EEENSA_ILi32EEEEEENS_10bfloat16_tENS5_IJlSC_lEEESK_SL_NS4_8TiledMMAINS4_8MMA_AtomIJNS4_4SM904GMMA27MMA_64x16x16_F32BF16BF16_SSILNSP_5MajorE0ELSR_0ELNSP_7ScaleInE1ELSS_1EEEEEENS4_6LayoutISD_NS5_IJSC_NSA_ILi0EEESW_EEEEENS5_IJNS4_10UnderscoreESZ_SZ_EEEEENS4_13SM90_TMA_LOADENS4_14ComposedLayoutINS4_7SwizzleILi2ELi4ELi3EEENS4_18smem_ptr_flag_bitsILi16EEENSV_INS5_IJNSA_ILi8EEESI_EEENS5_IJSI_SC_EEEEEEEvNS4_8identityENS4_23SM90_TMA_LOAD_MULTICASTES1C_vS1D_EENS_8epilogue10collective6detail29Sm90TmaWarpSpecializedAdapterINS1H_15DefaultEpilogueISK_SL_SL_NS1G_6thread17LinearCombinationISK_Li1EffLNS1L_9ScaleType4KindE0ELNS_15FloatRoundStyleE2ESK_EENS1_15EpilogueDefaultEEEEEvvEEEEvNT_6ParamsE --------------------------
	.section	.nv.shared._ZN7cutlass13device_kernelINS_4gemm6kernel13GemmUniversalIN4cute5tupleIJiiiiEEENS1_10collective13CollectiveMmaINS1_34MainloopSm90TmaGmmaWarpSpecializedILi6ENS5_IJNS4_1CILi2EEENSA_ILi1EEESC_EEENS1_35KernelTmaWarpSpecializedCooperativeEEENS5_IJNSA_ILi512EEENSA_ILi16EEENSA_ILi32EEEEEENS_10bfloat16_tENS5_IJlSC_lEEESK_SL_NS4_8TiledMMAINS4_8MMA_AtomIJNS4_4SM904GMMA27MMA_64x16x16_F32BF16BF16_SSILNSP_5MajorE0ELSR_0ELNSP_7ScaleInE1ELSS_1EEEEEENS4_6LayoutISD_NS5_IJSC_NSA_ILi0EEESW_EEEEENS5_IJNS4_10UnderscoreESZ_SZ_EEEEENS4_13SM90_TMA_LOADENS4_14ComposedLayoutINS4_7SwizzleILi2ELi4ELi3EEENS4_18smem_ptr_flag_bitsILi16EEENSV_INS5_IJNSA_ILi8EEESI_EEENS5_IJSI_SC_EEEEEEEvNS4_8identityENS4_23SM90_TMA_LOAD_MULTICASTES1C_vS1D_EENS_8epilogue10collective6detail29Sm90TmaWarpSpecializedAdapterINS1H_15DefaultEpilogueISK_SL_SL_NS1G_6thread17LinearCombinationISK_Li1EffLNS1L_9ScaleType4KindE0ELNS_15FloatRoundStyleE2ESK_EENS1_15EpilogueDefaultEEEEEvvEEEEvNT_6ParamsE,"aw",@nobits
	.sectionflags	@""
	.align	16
	.zero		1024


//--------------------- .nv.shared.reserved.0     --------------------------
	.section	.nv.shared.reserved.0,"aw",@nobits
	.weak		__nv_reservedSMEM_offset_0_alias
	.size		__nv_reservedSMEM_offset_0_alias, 0, 0
	.other		__nv_reservedSMEM_offset_0_alias,@"STO_CUDA_RESERVED_SHARED STV_DEFAULT"
__nv_reservedSMEM_offset_0_alias:
	.zero		0


//--------------------- .nv.global                --------------------------
	.section	.nv.global,"aw",@nobits
.nv.global:
	.type		_ZN39_INTERNAL_04b554e8_4_k_cu_05aec46b_43674cute1_E,@object
	.size		_ZN39_INTERNAL_04b554e8_4_k_cu_05aec46b_43674cute1_E,(_ZN39_INTERNAL_04b554e8_4_k_cu_05aec46b_43674cuda3std3__45__cpo6cbeginE - _ZN39_INTERNAL_04b554e8_4_k_cu_05aec46b_43674cute1_E)
_ZN39_INTERNAL_04b554e8_4_k_cu_05aec46b_43674cute1_E:
	.zero		1
	.type		_ZN39_INTERNAL_04b554e8_4_k_cu_05aec46b_43674cuda3std3__45__cpo6cbeginE,@object
	.size		_ZN39_INTERNAL_04b554e8_4_k_cu_05aec46b_43674cuda3std3__45__cpo6cbeginE,(_ZN39_INTERNAL_04b554e8_4_k_cu_05aec46b_43674cuda3std3__48in_placeE - _ZN39_INTERNAL_04b554e8_4_k_cu_05aec46b_43674cuda3std3__45__cpo6cbeginE)
_ZN39_INTERNAL_04b554e8_4_k_cu_05aec46b_43674cuda3std3__45__cpo6cbeginE:
	.zero		1
	.type		_ZN39_INTERNAL_04b554e8_4_k_cu_05aec46b_43674cuda3std3__48in_placeE,@object
	.size		_ZN39_INTERNAL_04b554e8_4_k_cu_05aec46b_43674cuda3std3__48in_placeE,(_ZN39_INTERNAL_04b554e8_4_k_cu_05aec46b_43674cuda3std6ranges3__45__cpo9iter_moveE - _ZN39_INTERNAL_04b554e8_4_k_cu_05aec46b_43674cuda3std3__48in_placeE)
_ZN39_INTERNAL_04b554e8_4_k_cu_05aec46b_43674cuda3std3__48in_placeE:
	.zero		1
	.type		_ZN39_INTERNAL_04b554e8_4_k_cu_05aec46b_43674cuda3std6ranges3__45__cpo9iter_moveE,@object
	.size		_ZN39_INTERNAL_04b554e8_4_k_cu_05aec46b_43674cuda3std6ranges3__45__cpo9iter_moveE,(_ZN39_INTERNAL_04b554e8_4_k_cu_05aec46b_43674cuda3std3__45__cpo5beginE - _ZN39_INTERNAL_04b554e8_4_k_cu_05aec46b_43674cuda3std6ranges3__45__cpo9iter_moveE)
_ZN39_INTERNAL_04b554e8_4_k_cu_05aec46b_43674cuda3std6ranges3__45__cpo9iter_moveE:
	.zero		1
	.type		_ZN39_INTERNAL_04b554e8_4_k_cu_05aec46b_43674cuda3std3__45__cpo5beginE,@object
	.size		_ZN39_INTERNAL_04b554e8_4_k_cu_05aec46b_43674cuda3std3__45__cpo5beginE,(_ZN39_INTERNAL_04b554e8_4_k_cu_05aec46b_43674cuda3std3__441_GLOBAL__N__04b554e8_4_k_cu_05aec46b_43676ignoreE - _ZN39_INTERNAL_04b554e8_4_k_cu_05aec46b_43674cuda3std3__45__cpo5beginE)
_ZN39_INTERNAL_04b554e8_4_k_cu_05aec46b_43674cuda3std3__45__cpo5beginE:
	.zero		1
	.type		_ZN39_INTERNAL_04b554e8_4_k_cu_05aec46b_43674cuda3std3__441_GLOBAL__N__04b554e8_4_k_cu_05aec46b_43676ignoreE,@object
	.size		_ZN39_INTERNAL_04b554e8_4_k_cu_05aec46b_43674cuda3std3__441_GLOBAL__N__04b554e8_4_k_cu_05aec46b_43676ignoreE,(_ZN39_INTERNAL_04b554e8_4_k_cu_05aec46b_43674cute7productE - _ZN39_INTERNAL_04b554e8_4_k_cu_05aec46b_43674cuda3std3__441_GLOBAL__N__04b554e8_4_k_cu_05aec46b_43676ignoreE)
_ZN39_INTERNAL_04b554e8_4_k_cu_05aec46b_43674cuda3std3__441_GLOBAL__N__04b554e8_4_k_cu_05aec46b_43676ignoreE:
	.zero		1
	.type		_ZN39_INTERNAL_04b554e8_4_k_cu_05aec46b_43674cute7productE,@object
	.size		_ZN39_INTERNAL_04b554e8_4_k_cu_05aec46b_43674cute7productE,(_ZN39_INTERNAL_04b554e8_4_k_cu_05aec46b_43674cuda3std3__45__cpo3endE - _ZN39_INTERNAL_04b554e8_4_k_cu_05aec46b_43674cute7productE)
_ZN39_INTERNAL_04b554e8_4_k_cu_05aec46b_43674cute7productE:
	.zero		1
	.type		_ZN39_INTERNAL_04b554e8_4_k_cu_05aec46b_43674cuda3std3__45__cpo3endE,@object
	.size		_ZN39_INTERNAL_04b554e8_4_k_cu_05aec46b_43674cuda3std3__45__cpo3endE,(_ZN39_INTERNAL_04b554e8_4_k_cu_05aec46b_43674cuda3std3__419piecewise_constructE - _ZN39_INTERNAL_04b554e8_4_k_cu_05aec46b_43674cuda3std3__45__cpo3endE)
_ZN39_INTERNAL_04b554e8_4_k_cu_05aec46b_43674cuda3std3__45__cpo3endE:
	.zero		1
	.type		_ZN39_INTERNAL_04b554e8_4_k_cu_05aec46b_43674cuda3std3__419piecewise_constructE,@object
	.size		_ZN39_INTERNAL_04b554e8_4_k_cu_05aec46b_43674cuda3std3__419piecewise_constructE,(_ZN39_INTERNAL_04b554e8_4_k_cu_05aec46b_43674cuda3std3__45__cpo4cendE - _ZN39_INTERNAL_04b554e8_4_k_cu_05aec46b_43674cuda3std3__419piecewise_constructE)
_ZN39_INTERNAL_04b554e8_4_k_cu_05aec46b_43674cuda3std3__419piecewise_constructE:
	.zero		1
	.type		_ZN39_INTERNAL_04b554e8_4_k_cu_05aec46b_43674cuda3std3__45__cpo4cendE,@object
	.size		_ZN39_INTERNAL_04b554e8_4_k_cu_05aec46b_43674cuda3std3__45__cpo4cendE,(_ZN39_INTERNAL_04b554e8_4_k_cu_05aec46b_43674cuda3std6ranges3__45__cpo4swapE - _ZN39_INTERNAL_04b554e8_4_k_cu_05aec46b_43674cuda3std3__45__cpo4cendE)
_ZN39_INTERNAL_04b554e8_4_k_cu_05aec46b_43674cuda3std3__45__cpo4cendE:
	.zero		1
	.type		_ZN39_INTERNAL_04b554e8_4_k_cu_05aec46b_43674cuda3std6ranges3__45__cpo4swapE,@object
	.size		_ZN39_INTERNAL_04b554e8_4_k_cu_05aec46b_43674cuda3std6ranges3__45__cpo4swapE,(.L_8 - _ZN39_INTERNAL_04b554e8_4_k_cu_05aec46b_43674cuda3std6ranges3__45__cpo4swapE)
_ZN39_INTERNAL_04b554e8_4_k_cu_05aec46b_43674cuda3std6ranges3__45__cpo4swapE:
	.zero		1
.L_8:


//--------------------- .nv.constant0._ZN7cutlass13device_kernelINS_4gemm6kernel13GemmUniversalIN4cute5tupleIJiiiiEEENS1_10collective13CollectiveMmaINS1_34MainloopSm90TmaGmmaWarpSpecializedILi6ENS5_IJNS4_1CILi2EEENSA_ILi1EEESC_EEENS1_35KernelTmaWarpSpecializedCooperativeEEENS5_IJNSA_ILi512EEENSA_ILi16EEENSA_ILi32EEEEEENS_10bfloat16_tENS5_IJlSC_lEEESK_SL_NS4_8TiledMMAINS4_8MMA_AtomIJNS4_4SM904GMMA27MMA_64x16x16_F32BF16BF16_SSILNSP_5MajorE0ELSR_0ELNSP_7ScaleInE1ELSS_1EEEEEENS4_6LayoutISD_NS5_IJSC_NSA_ILi0EEESW_EEEEENS5_IJNS4_10UnderscoreESZ_SZ_EEEEENS4_13SM90_TMA_LOADENS4_14ComposedLayoutINS4_7SwizzleILi2ELi4ELi3EEENS4_18smem_ptr_flag_bitsILi16EEENSV_INS5_IJNSA_ILi8EEESI_EEENS5_IJSI_SC_EEEEEEEvNS4_8identityENS4_23SM90_TMA_LOAD_MULTICASTES1C_vS1D_EENS_8epilogue10collective6detail29Sm90TmaWarpSpecializedAdapterINS1H_15DefaultEpilogueISK_SL_SL_NS1G_6thread17LinearCombinationISK_Li1EffLNS1L_9ScaleType4KindE0ELNS_15FloatRoundStyleE2ESK_EENS1_15EpilogueDefaultEEEEEvvEEEEvNT_6ParamsE --------------------------
	.section	.nv.constant0._ZN7cutlass13device_kernelINS_4gemm6kernel13GemmUniversalIN4cute5tupleIJiiiiEEENS1_10collective13CollectiveMmaINS1_34MainloopSm90TmaGmmaWarpSpecializedILi6ENS5_IJNS4_1CILi2EEENSA_ILi1EEESC_EEENS1_35KernelTmaWarpSpecializedCooperativeEEENS5_IJNSA_ILi512EEENSA_ILi16EEENSA_ILi32EEEEEENS_10bfloat16_tENS5_IJlSC_lEEESK_SL_NS4_8TiledMMAINS4_8MMA_AtomIJNS4_4SM904GMMA27MMA_64x16x16_F32BF16BF16_SSILNSP_5MajorE0ELSR_0ELNSP_7ScaleInE1ELSS_1EEEEEENS4_6LayoutISD_NS5_IJSC_NSA_ILi0EEESW_EEEEENS5_IJNS4_10UnderscoreESZ_SZ_EEEEENS4_13SM90_TMA_LOADENS4_14ComposedLayoutINS4_7SwizzleILi2ELi4ELi3EEENS4_18smem_ptr_flag_bitsILi16EEENSV_INS5_IJNSA_ILi8EEESI_EEENS5_IJSI_SC_EEEEEEEvNS4_8identityENS4_23SM90_TMA_LOAD_MULTICASTES1C_vS1D_EENS_8epilogue10collective6detail29Sm90TmaWarpSpecializedAdapterINS1H_15DefaultEpilogueISK_SL_SL_NS1G_6thread17LinearCombinationISK_Li1EffLNS1L_9ScaleType4KindE0ELNS_15FloatRoundStyleE2ESK_EENS1_15EpilogueDefaultEEEEEvvEEEEvNT_6ParamsE,"a",@progbits
	.sectionflags	@""
	.align	4
.nv.constant0._ZN7cutlass13device_kernelINS_4gemm6kernel13GemmUniversalIN4cute5tupleIJiiiiEEENS1_10collective13CollectiveMmaINS1_34MainloopSm90TmaGmmaWarpSpecializedILi6ENS5_IJNS4_1CILi2EEENSA_ILi1EEESC_EEENS1_35KernelTmaWarpSpecializedCooperativeEEENS5_IJNSA_ILi512EEENSA_ILi16EEENSA_ILi32EEEEEENS_10bfloat16_tENS5_IJlSC_lEEESK_SL_NS4_8TiledMMAINS4_8MMA_AtomIJNS4_4SM904GMMA27MMA_64x16x16_F32BF16BF16_SSILNSP_5MajorE0ELSR_0ELNSP_7ScaleInE1ELSS_1EEEEEENS4_6LayoutISD_NS5_IJSC_NSA_ILi0EEESW_EEEEENS5_IJNS4_10UnderscoreESZ_SZ_EEEEENS4_13SM90_TMA_LOADENS4_14ComposedLayoutINS4_7SwizzleILi2ELi4ELi3EEENS4_18smem_ptr_flag_bitsILi16EEENSV_INS5_IJNSA_ILi8EEESI_EEENS5_IJSI_SC_EEEEEEEvNS4_8identityENS4_23SM90_TMA_LOAD_MULTICASTES1C_vS1D_EENS_8epilogue10collective6detail29Sm90TmaWarpSpecializedAdapterINS1H_15DefaultEpilogueISK_SL_SL_NS1G_6thread17LinearCombinationISK_Li1EffLNS1L_9ScaleType4KindE0ELNS_15FloatRoundStyleE2ESK_EENS1_15EpilogueDefaultEEEEEvvEEEEvNT_6ParamsE:
	.zero		1664


//--------------------- SYMBOLS --------------------------

	.type		.nv.reservedSmem.offset0,@object
	.size		.nv.reservedSmem.offset0,0x4
	.type		__assertfail,@function
